	.target	sm_90a

	.elftype	@"ET_EXEC"


//--------------------- .note.nv.tkinfo           --------------------------
	.section	.note.nv.tkinfo,"",@"SHT_NOTE"
	.sectionflags	@"SHF_NOTE_NV_TKINFO"
	.tkinfo
        /*0018*/ 	.word	0x00000002
        /*0030*/ 	.string	""
        /*0030*/ 	.string	"ptxas"
        /*0030*/ 	.string	"Cuda compilation tools, release 13.0, V13.0.88"
        /*0030*/ 	.string	"Build cuda_13.0.r13.0/compiler.36424714_0"
        /*0030*/ 	.string	"-arch sm_90a -m 64 "



//--------------------- .note.nv.cuinfo           --------------------------
	.section	.note.nv.cuinfo,"",@"SHT_NOTE"
	.sectionflags	@"SHF_NOTE_NV_CUINFO"
        /*0018*/ 	.short	0x0002
        /*001a*/ 	.short	0x005a
        /*001c*/ 	.short	0x0082
	.zero		2


//--------------------- .nv.info                  --------------------------
	.section	.nv.info,"",@"SHT_CUDA_INFO"
	.align	4


	//----- nvinfo : EIATTR_REGCOUNT
	.align		4
        /*0000*/ 	.byte	0x04, 0x2f
        /*0002*/ 	.short	(.L_15 - .L_14)
	.align		4
.L_14:
        /*0004*/ 	.word	index@(_ZN7cutlass13device_kernelINS_4gemm6kernel13GemmUniversalIN4cute5tupleIJiiiiEEENS1_10collective13CollectiveMmaINS1_34MainloopSm90TmaGmmaWarpSpecializedILi11ENS5_IJNS4_1CILi1EEESB_SB_EEENS1_32KernelTmaWarpSpecializedPingpongEEENS5_IJNSA_ILi64EEENSA_ILi256EEENSA_ILi32EEEEEENS_6half_tENS5_IJlSB_lEEESJ_SK_NS4_8TiledMMAINS4_8MMA_AtomIJNS4_4SM904GMMA26MMA_64x256x16_F32F16F16_SSILNSO_5MajorE0ELSQ_0ELNSO_7ScaleInE1ELSR_1EEEEEENS4_6LayoutISC_NS5_IJNSA_ILi0EEESV_SV_EEEEENS5_IJNS4_10UnderscoreESY_SY_EEEEENS4_13SM90_TMA_LOADENS4_14ComposedLayoutINS4_7SwizzleILi2ELi4ELi3EEENS4_18smem_ptr_flag_bitsILi16EEENSU_INS5_IJNSA_ILi8EEESH_EEENS5_IJSH_SB_EEEEEEEvNS4_8identityES11_S1B_vS1C_EENS_8epilogue10collective6detail29Sm90TmaWarpSpecializedAdapterINS1F_15DefaultEpilogueISJ_SK_SK_NS1E_6thread17LinearCombinationISJ_Li1EffLNS1J_9ScaleType4KindE0ELNS_15FloatRoundStyleE2ESJ_EENS1_15EpilogueDefaultEEEEEvvEEEEvNT_6ParamsE)
        /*0008*/ 	.word	0x000000a8


	//----- nvinfo : EIATTR_FRAME_SIZE
	.align		4
.L_15:
        /*000c*/ 	.byte	0x04, 0x11
        /*000e*/ 	.short	(.L_17 - .L_16)
	.align		4
.L_16:
        /*0010*/ 	.word	index@(_ZN7cutlass13device_kernelINS_4gemm6kernel13GemmUniversalIN4cute5tupleIJiiiiEEENS1_10collective13CollectiveMmaINS1_34MainloopSm90TmaGmmaWarpSpecializedILi11ENS5_IJNS4_1CILi1EEESB_SB_EEENS1_32KernelTmaWarpSpecializedPingpongEEENS5_IJNSA_ILi64EEENSA_ILi256EEENSA_ILi32EEEEEENS_6half_tENS5_IJlSB_lEEESJ_SK_NS4_8TiledMMAINS4_8MMA_AtomIJNS4_4SM904GMMA26MMA_64x256x16_F32F16F16_SSILNSO_5MajorE0ELSQ_0ELNSO_7ScaleInE1ELSR_1EEEEEENS4_6LayoutISC_NS5_IJNSA_ILi0EEESV_SV_EEEEENS5_IJNS4_10UnderscoreESY_SY_EEEEENS4_13SM90_TMA_LOADENS4_14ComposedLayoutINS4_7SwizzleILi2ELi4ELi3EEENS4_18smem_ptr_flag_bitsILi16EEENSU_INS5_IJNSA_ILi8EEESH_EEENS5_IJSH_SB_EEEEEEEvNS4_8identityES11_S1B_vS1C_EENS_8epilogue10collective6detail29Sm90TmaWarpSpecializedAdapterINS1F_15DefaultEpilogueISJ_SK_SK_NS1E_6thread17LinearCombinationISJ_Li1EffLNS1J_9ScaleType4KindE0ELNS_15FloatRoundStyleE2ESJ_EENS1_15EpilogueDefaultEEEEEvvEEEEvNT_6ParamsE)
        /*0014*/ 	.word	0x00000008


	//----- nvinfo : EIATTR_MIN_STACK_SIZE
	.align		4
.L_17:
        /*0018*/ 	.byte	0x04, 0x12
        /*001a*/ 	.short	(.L_19 - .L_18)
	.align		4
.L_18:
        /*001c*/ 	.word	index@(_ZN7cutlass13device_kernelINS_4gemm6kernel13GemmUniversalIN4cute5tupleIJiiiiEEENS1_10collective13CollectiveMmaINS1_34MainloopSm90TmaGmmaWarpSpecializedILi11ENS5_IJNS4_1CILi1EEESB_SB_EEENS1_32KernelTmaWarpSpecializedPingpongEEENS5_IJNSA_ILi64EEENSA_ILi256EEENSA_ILi32EEEEEENS_6half_tENS5_IJlSB_lEEESJ_SK_NS4_8TiledMMAINS4_8MMA_AtomIJNS4_4SM904GMMA26MMA_64x256x16_F32F16F16_SSILNSO_5MajorE0ELSQ_0ELNSO_7ScaleInE1ELSR_1EEEEEENS4_6LayoutISC_NS5_IJNSA_ILi0EEESV_SV_EEEEENS5_IJNS4_10UnderscoreESY_SY_EEEEENS4_13SM90_TMA_LOADENS4_14ComposedLayoutINS4_7SwizzleILi2ELi4ELi3EEENS4_18smem_ptr_flag_bitsILi16EEENSU_INS5_IJNSA_ILi8EEESH_EEENS5_IJSH_SB_EEEEEEEvNS4_8identityES11_S1B_vS1C_EENS_8epilogue10collective6detail29Sm90TmaWarpSpecializedAdapterINS1F_15DefaultEpilogueISJ_SK_SK_NS1E_6thread17LinearCombinationISJ_Li1EffLNS1J_9ScaleType4KindE0ELNS_15FloatRoundStyleE2ESJ_EENS1_15EpilogueDefaultEEEEEvvEEEEvNT_6ParamsE)
        /*0020*/ 	.word	0x00000008
.L_19:


//--------------------- .nv.compat                --------------------------
	.section	.nv.compat,"",@"SHT_CUDA_COMPAT_INFO"
	.align	4
        /*0000*/ 	.byte	0x02, 0x09, 0x01, 0x00, 0x02, 0x02, 0x04, 0x00, 0x02, 0x05, 0x05, 0x00, 0x03, 0x07, 0x01, 0x01
        /*0010*/ 	.byte	0x02, 0x03, 0x01, 0x00, 0x02, 0x06, 0x01, 0x00, 0x04, 0x0b, 0x08, 0x00, 0x00, 0x00, 0x00, 0x00
        /*0020*/ 	.byte	0x00, 0x00, 0x00, 0x00


//--------------------- .nv.info._ZN7cutlass13device_kernelINS_4gemm6kernel13GemmUniversalIN4cute5tupleIJiiiiEEENS1_10collective13CollectiveMmaINS1_34MainloopSm90TmaGmmaWarpSpecializedILi11ENS5_IJNS4_1CILi1EEESB_SB_EEENS1_32KernelTmaWarpSpecializedPingpongEEENS5_IJNSA_ILi64EEENSA_ILi256EEENSA_ILi32EEEEEENS_6half_tENS5_IJlSB_lEEESJ_SK_NS4_8TiledMMAINS4_8MMA_AtomIJNS4_4SM904GMMA26MMA_64x256x16_F32F16F16_SSILNSO_5MajorE0ELSQ_0ELNSO_7ScaleInE1ELSR_1EEEEEENS4_6LayoutISC_NS5_IJNSA_ILi0EEESV_SV_EEEEENS5_IJNS4_10UnderscoreESY_SY_EEEEENS4_13SM90_TMA_LOADENS4_14ComposedLayoutINS4_7SwizzleILi2ELi4ELi3EEENS4_18smem_ptr_flag_bitsILi16EEENSU_INS5_IJNSA_ILi8EEESH_EEENS5_IJSH_SB_EEEEEEEvNS4_8identityES11_S1B_vS1C_EENS_8epilogue10collective6detail29Sm90TmaWarpSpecializedAdapterINS1F_15DefaultEpilogueISJ_SK_SK_NS1E_6thread17LinearCombinationISJ_Li1EffLNS1J_9ScaleType4KindE0ELNS_15FloatRoundStyleE2ESJ_EENS1_15EpilogueDefaultEEEEEvvEEEEvNT_6ParamsE --------------------------
	.section	.nv.info._ZN7cutlass13device_kernelINS_4gemm6kernel13GemmUniversalIN4cute5tupleIJiiiiEEENS1_10collective13CollectiveMmaINS1_34MainloopSm90TmaGmmaWarpSpecializedILi11ENS5_IJNS4_1CILi1EEESB_SB_EEENS1_32KernelTmaWarpSpecializedPingpongEEENS5_IJNSA_ILi64EEENSA_ILi256EEENSA_ILi32EEEEEENS_6half_tENS5_IJlSB_lEEESJ_SK_NS4_8TiledMMAINS4_8MMA_AtomIJNS4_4SM904GMMA26MMA_64x256x16_F32F16F16_SSILNSO_5MajorE0ELSQ_0ELNSO_7ScaleInE1ELSR_1EEEEEENS4_6LayoutISC_NS5_IJNSA_ILi0EEESV_SV_EEEEENS5_IJNS4_10UnderscoreESY_SY_EEEEENS4_13SM90_TMA_LOADENS4_14ComposedLayoutINS4_7SwizzleILi2ELi4ELi3EEENS4_18smem_ptr_flag_bitsILi16EEENSU_INS5_IJNSA_ILi8EEESH_EEENS5_IJSH_SB_EEEEEEEvNS4_8identityES11_S1B_vS1C_EENS_8epilogue10collective6detail29Sm90TmaWarpSpecializedAdapterINS1F_15DefaultEpilogueISJ_SK_SK_NS1E_6thread17LinearCombinationISJ_Li1EffLNS1J_9ScaleType4KindE0ELNS_15FloatRoundStyleE2ESJ_EENS1_15EpilogueDefaultEEEEEvvEEEEvNT_6ParamsE,"",@"SHT_CUDA_INFO"
	.sectionflags	@""
	.align	4


	//----- nvinfo : EIATTR_CUDA_API_VERSION
	.align		4
        /*0000*/ 	.byte	0x04, 0x37
        /*0002*/ 	.short	(.L_21 - .L_20)
.L_20:
        /*0004*/ 	.word	0x00000082


	//----- nvinfo : EIATTR_KPARAM_INFO
	.align		4
.L_21:
        /*0008*/ 	.byte	0x04, 0x17
        /*000a*/ 	.short	(.L_23 - .L_22)
.L_22:
        /*000c*/ 	.word	0x00000000
        /*0010*/ 	.short	0x0000
        /*0012*/ 	.short	0x0070
        /*0014*/ 	.byte	0x00, 0xf0, 0x01, 0x10


	//----- nvinfo : EIATTR_SPARSE_MMA_MASK
	.align		4
.L_23:
        /*0018*/ 	.byte	0x03, 0x50
        /*001a*/ 	.short	0x0000


	//----- nvinfo : EIATTR_MAXREG_COUNT
	.align		4
        /*001c*/ 	.byte	0x03, 0x1b
        /*001e*/ 	.short	0x00a8


	//----- nvinfo : EIATTR_NUM_BARRIERS
	.align		4
        /*0020*/ 	.byte	0x02, 0x4c
        /*0022*/ 	.byte	0x01
	.zero		1


	//----- nvinfo : EIATTR_EXTERNS
	.align		4
        /*0024*/ 	.byte	0x04, 0x0f
        /*0026*/ 	.short	(.L_25 - .L_24)


	//   ....[0]....
	.align		4
.L_24:
        /*0028*/ 	.word	index@(__assertfail)


	//----- nvinfo : EIATTR_ANNOTATIONS
	.align		4
.L_25:
        /*002c*/ 	.byte	0x04, 0x55
        /*002e*/ 	.short	(.L_27 - .L_26)


	//   ....[0]....
.L_26:
        /*0030*/ 	.word	0x00000001
        /*0034*/ 	.byte	0xe0, 0x0b, 0x00, 0x00, 0x01, 0x00, 0x00, 0x00, 0x90, 0x9b, 0x00, 0x00, 0x01, 0x00, 0x00, 0x00
        /*0044*/ 	.byte	0xa0, 0xa7, 0x00, 0x00


	//----- nvinfo : EIATTR_MERCURY_ISA_VERSION
	.align		4
.L_27:
        /*0048*/ 	.byte	0x03, 0x5f
        /*004a*/ 	.short	0x0101


	//----- nvinfo : EIATTR_INT_WARP_WIDE_INSTR_OFFSETS
	.align		4
        /*004c*/ 	.byte	0x04, 0x31
        /*004e*/ 	.short	(.L_29 - .L_28)


	//   ....[0]....
.L_28:
        /*0050*/ 	.word	0x000004f0


	//   ....[1]....
        /*0054*/ 	.word	0x00000510


	//   ....[2]....
        /*0058*/ 	.word	0x00000590


	//   ....[3]....
        /*005c*/ 	.word	0x000005a0


	//   ....[4]....
        /*0060*/ 	.word	0x000005b0


	//   ....[5]....
        /*0064*/ 	.word	0x000005d0


	//   ....[6]....
        /*0068*/ 	.word	0x00000660


	//   ....[7]....
        /*006c*/ 	.word	0x00000680


	//----- nvinfo : EIATTR_COOP_GROUP_MASK_REGIDS
	.align		4
.L_29:
        /*0070*/ 	.byte	0x04, 0x29
        /*0072*/ 	.short	(.L_31 - .L_30)


	//   ....[0]....
.L_30:
        /*0074*/ 	.word	0xffffffff


	//   ....[1]....
        /*0078*/ 	.word	0xffffffff


	//   ....[2]....
        /*007c*/ 	.word	0xffffffff


	//   ....[3]....
        /*0080*/ 	.word	0xffffffff


	//   ....[4]....
        /*0084*/ 	.word	0xffffffff


	//   ....[5]....
        /*0088*/ 	.word	0xffffffff


	//----- nvinfo : EIATTR_COOP_GROUP_INSTR_OFFSETS
	.align		4
.L_31:
        /*008c*/ 	.byte	0x04, 0x28
        /*008e*/ 	.short	(.L_33 - .L_32)


	//   ....[0]....
.L_32:
        /*0090*/ 	.word	0x00000070


	//   ....[1]....
        /*0094*/ 	.word	0x00000080


	//   ....[2]....
        /*0098*/ 	.word	0x00000140


	//   ....[3]....
        /*009c*/ 	.word	0x000003e0


	//   ....[4]....
        /*00a0*/ 	.word	0x00000420


	//   ....[5]....
        /*00a4*/ 	.word	0x00000470


	//----- nvinfo : EIATTR_REG_RECONFIG
	.align		4
.L_33:
        /*00a8*/ 	.byte	0x01, 0x54
	.zero		2


	//----- nvinfo : EIATTR_SYSCALL_OFFSETS
	.align		4
        /*00ac*/ 	.byte	0x04, 0x46
        /*00ae*/ 	.short	(.L_35 - .L_34)


	//   ....[0]....
.L_34:
        /*00b0*/ 	.word	0x00001690


	//----- nvinfo : EIATTR_MBARRIER_INSTR_OFFSETS
	.align		4
.L_35:
        /*00b4*/ 	.byte	0x04, 0x39
        /*00b6*/ 	.short	(.L_37 - .L_36)


	//   ....[0]....
.L_36:
        /*00b8*/ 	.word	0x00000260
        /*00bc*/ 	.word	0x000000ff
        /*00c0*/ 	.word	0x00000000
        /*00c4*/ 	.short	0x0100
        /*00c6*/ 	.byte	0x08
	.zero		1


	//   ....[1]....
        /*00c8*/ 	.word	0x00000270
        /*00cc*/ 	.word	0x000000ff
        /*00d0*/ 	.word	0x00000058
        /*00d4*/ 	.short	0x0100
        /*00d6*/ 	.byte	0x08
	.zero		1


	//   ....[2]....
        /*00d8*/ 	.word	0x00000280
        /*00dc*/ 	.word	0x000000ff
        /*00e0*/ 	.word	0x00000008
        /*00e4*/ 	.short	0x0100
        /*00e6*/ 	.byte	0x08
	.zero		1


	//   ....[3]....
        /*00e8*/ 	.word	0x00000290
        /*00ec*/ 	.word	0x000000ff
        /*00f0*/ 	.word	0x00000060
        /*00f4*/ 	.short	0x0100
        /*00f6*/ 	.byte	0x08
	.zero		1


	//   ....[4]....
        /*00f8*/ 	.word	0x000002a0
        /*00fc*/ 	.word	0x000000ff
        /*0100*/ 	.word	0x00000010
        /*0104*/ 	.short	0x0100
        /*0106*/ 	.byte	0x08
	.zero		1


	//   ....[5]....
        /*0108*/ 	.word	0x000002b0
        /*010c*/ 	.word	0x000000ff
        /*0110*/ 	.word	0x00000068
        /*0114*/ 	.short	0x0100
        /*0116*/ 	.byte	0x08
	.zero		1


	//   ....[6]....
        /*0118*/ 	.word	0x000002c0
        /*011c*/ 	.word	0x000000ff
        /*0120*/ 	.word	0x00000018
        /*0124*/ 	.short	0x0100
        /*0126*/ 	.byte	0x08
	.zero		1


	//   ....[7]....
        /*0128*/ 	.word	0x000002d0
        /*012c*/ 	.word	0x000000ff
        /*0130*/ 	.word	0x00000070
        /*0134*/ 	.short	0x0100
        /*0136*/ 	.byte	0x08
	.zero		1


	//   ....[8]....
        /*0138*/ 	.word	0x000002e0
        /*013c*/ 	.word	0x000000ff
        /*0140*/ 	.word	0x00000020
        /*0144*/ 	.short	0x0100
        /*0146*/ 	.byte	0x08
	.zero		1


	//   ....[9]....
        /*0148*/ 	.word	0x000002f0
        /*014c*/ 	.word	0x000000ff
        /*0150*/ 	.word	0x00000078
        /*0154*/ 	.short	0x0100
        /*0156*/ 	.byte	0x08
	.zero		1


	//   ....[10]....
        /*0158*/ 	.word	0x00000300
        /*015c*/ 	.word	0x000000ff
        /*0160*/ 	.word	0x00000028
        /*0164*/ 	.short	0x0100
        /*0166*/ 	.byte	0x08
	.zero		1


	//   ....[11]....
        /*0168*/ 	.word	0x00000310
        /*016c*/ 	.word	0x000000ff
        /*0170*/ 	.word	0x00000080
        /*0174*/ 	.short	0x0100
        /*0176*/ 	.byte	0x08
	.zero		1


	//   ....[12]....
        /*0178*/ 	.word	0x00000320
        /*017c*/ 	.word	0x000000ff
        /*0180*/ 	.word	0x00000030
        /*0184*/ 	.short	0x0100
        /*0186*/ 	.byte	0x08
	.zero		1


	//   ....[13]....
        /*0188*/ 	.word	0x00000330
        /*018c*/ 	.word	0x000000ff
        /*0190*/ 	.word	0x00000088
        /*0194*/ 	.short	0x0100
        /*0196*/ 	.byte	0x08
	.zero		1


	//   ....[14]....
        /*0198*/ 	.word	0x00000340
        /*019c*/ 	.word	0x000000ff
        /*01a0*/ 	.word	0x00000038
        /*01a4*/ 	.short	0x0100
        /*01a6*/ 	.byte	0x08
	.zero		1


	//   ....[15]....
        /*01a8*/ 	.word	0x00000350
        /*01ac*/ 	.word	0x000000ff
        /*01b0*/ 	.word	0x00000090
        /*01b4*/ 	.short	0x0100
        /*01b6*/ 	.byte	0x08
	.zero		1


	//   ....[16]....
        /*01b8*/ 	.word	0x00000360
        /*01bc*/ 	.word	0x000000ff
        /*01c0*/ 	.word	0x00000040
        /*01c4*/ 	.short	0x0100
        /*01c6*/ 	.byte	0x08
	.zero		1


	//   ....[17]....
        /*01c8*/ 	.word	0x00000370
        /*01cc*/ 	.word	0x000000ff
        /*01d0*/ 	.word	0x00000098
        /*01d4*/ 	.short	0x0100
        /*01d6*/ 	.byte	0x08
	.zero		1


	//   ....[18]....
        /*01d8*/ 	.word	0x00000380
        /*01dc*/ 	.word	0x000000ff
        /*01e0*/ 	.word	0x00000048
        /*01e4*/ 	.short	0x0100
        /*01e6*/ 	.byte	0x08
	.zero		1


	//   ....[19]....
        /*01e8*/ 	.word	0x00000390
        /*01ec*/ 	.word	0x000000ff
        /*01f0*/ 	.word	0x000000a0
        /*01f4*/ 	.short	0x0100
        /*01f6*/ 	.byte	0x08
	.zero		1


	//   ....[20]....
        /*01f8*/ 	.word	0x000003a0
        /*01fc*/ 	.word	0x000000ff
        /*0200*/ 	.word	0x00000050
        /*0204*/ 	.short	0x0100
        /*0206*/ 	.byte	0x08
	.zero		1


	//   ....[21]....
        /*0208*/ 	.word	0x000003b0
        /*020c*/ 	.word	0x000000ff
        /*0210*/ 	.word	0x000000a8
        /*0214*/ 	.short	0x0100
        /*0216*/ 	.byte	0x08
	.zero		1


	//   ....[22]....
        /*0218*/ 	.word	0x000006c0
        /*021c*/ 	.word	0x000000ff
        /*0220*/ 	.word	0x000000e0
        /*0224*/ 	.short	0x0100
        /*0226*/ 	.byte	0x08
	.zero		1


	//   ....[23]....
        /*0228*/ 	.word	0x00000730
        /*022c*/ 	.word	0x000000ff
        /*0230*/ 	.word	0x000000e8
        /*0234*/ 	.short	0x0100
        /*0236*/ 	.byte	0x08
	.zero		1


	//   ....[24]....
        /*0238*/ 	.word	0x00000750
        /*023c*/ 	.word	0x000000ff
        /*0240*/ 	.word	0x000000c0
        /*0244*/ 	.short	0x0100
        /*0246*/ 	.byte	0x09
	.zero		1


	//   ....[25]....
        /*0248*/ 	.word	0x00000760
        /*024c*/ 	.word	0x000000ff
        /*0250*/ 	.word	0x000000c8
        /*0254*/ 	.short	0x0100
        /*0256*/ 	.byte	0x09
	.zero		1


	//   ....[26]....
        /*0258*/ 	.word	0x00000770
        /*025c*/ 	.word	0x000000ff
        /*0260*/ 	.word	0x000000d0
        /*0264*/ 	.short	0x0100
        /*0266*/ 	.byte	0x09
	.zero		1


	//   ....[27]....
        /*0268*/ 	.word	0x00000780
        /*026c*/ 	.word	0x000000ff
        /*0270*/ 	.word	0x000000d8
        /*0274*/ 	.short	0x0100
        /*0276*/ 	.byte	0x09
	.zero		1


	//   ....[28]....
        /*0278*/ 	.word	0x00001570
        /*027c*/ 	.word	0x0000009d
        /*0280*/ 	.word	0x00000000
        /*0284*/ 	.short	0x010a
        /*0286*/ 	.byte	0x2a
	.zero		1


	//   ....[29]....
        /*0288*/ 	.word	0x00001710
        /*028c*/ 	.word	0x00000003
        /*0290*/ 	.word	0x00000000
        /*0294*/ 	.short	0x010a
        /*0296*/ 	.byte	0x3f
	.zero		1


	//   ....[30]....
        /*0298*/ 	.word	0x00001770
        /*029c*/ 	.word	0x00000003
        /*02a0*/ 	.word	0x00000000
        /*02a4*/ 	.short	0x010a
        /*02a6*/ 	.byte	0x3f
	.zero		1


	//   ....[31]....
        /*02a8*/ 	.word	0x000019e0
        /*02ac*/ 	.word	0x000000ff
        /*02b0*/ 	.word	0x00000000
        /*02b4*/ 	.short	0x010a
        /*02b6*/ 	.byte	0x04
	.zero		1


	//   ....[32]....
        /*02b8*/ 	.word	0x00001a20
        /*02bc*/ 	.word	0x000000ff
        /*02c0*/ 	.word	0x00000000
        /*02c4*/ 	.short	0x010a
        /*02c6*/ 	.byte	0x04
	.zero		1


	//   ....[33]....
        /*02c8*/ 	.word	0x00001b90
        /*02cc*/ 	.word	0x000000ff
        /*02d0*/ 	.word	0x00000000
        /*02d4*/ 	.short	0x0101
        /*02d6*/ 	.byte	0x04
	.zero		1


	//   ....[34]....
        /*02d8*/ 	.word	0x00001c80
        /*02dc*/ 	.word	0x0000009e
        /*02e0*/ 	.word	0x00000000
        /*02e4*/ 	.short	0x0101
        /*02e6*/ 	.byte	0x2d
	.zero		1


	//   ....[35]....
        /*02e8*/ 	.word	0x00001d50
        /*02ec*/ 	.word	0x000000ff
        /*02f0*/ 	.word	0x00000000
        /*02f4*/ 	.short	0x0101
        /*02f6*/ 	.byte	0x06
	.zero		1


	//   ....[36]....
        /*02f8*/ 	.word	0x00001e00
        /*02fc*/ 	.word	0x0000009d
        /*0300*/ 	.word	0x00000010
        /*0304*/ 	.short	0x010a
        /*0306*/ 	.byte	0x2a
	.zero		1


	//   ....[37]....
        /*0308*/ 	.word	0x00009bb0
        /*030c*/ 	.word	0x000000a0
        /*0310*/ 	.word	0x00000000
        /*0314*/ 	.short	0x0101
        /*0316*/ 	.byte	0x2d
	.zero		1


	//   ....[38]....
        /*0318*/ 	.word	0x0000a510
        /*031c*/ 	.word	0x0000000a
        /*0320*/ 	.word	0x00000058
        /*0324*/ 	.short	0x010a
        /*0326*/ 	.byte	0x3f
	.zero		1


	//   ....[39]....
        /*0328*/ 	.word	0x0000a8b0
        /*032c*/ 	.word	0x00000005
        /*0330*/ 	.word	0x000000e8
        /*0334*/ 	.short	0x0101
        /*0336*/ 	.byte	0x3f
	.zero		1


	//   ....[40]....
        /*0338*/ 	.word	0x0000b030
        /*033c*/ 	.word	0x00000009
        /*0340*/ 	.word	0x00000000
        /*0344*/ 	.short	0x010a
        /*0346*/ 	.byte	0x3f
	.zero		1


	//   ....[41]....
        /*0348*/ 	.word	0x0000b0b0
        /*034c*/ 	.word	0x00000008
        /*0350*/ 	.word	0x00000000
        /*0354*/ 	.short	0x010a
        /*0356*/ 	.byte	0x3f
	.zero		1


	//   ....[42]....
        /*0358*/ 	.word	0x0000b140
        /*035c*/ 	.word	0x00000009
        /*0360*/ 	.word	0x00000000
        /*0364*/ 	.short	0x010a
        /*0366*/ 	.byte	0x3f
	.zero		1


	//   ....[43]....
        /*0368*/ 	.word	0x0000b1d0
        /*036c*/ 	.word	0x00000008
        /*0370*/ 	.word	0x00000000
        /*0374*/ 	.short	0x010a
        /*0376*/ 	.byte	0x3f
	.zero		1


	//   ....[44]....
        /*0378*/ 	.word	0x0000b260
        /*037c*/ 	.word	0x00000009
        /*0380*/ 	.word	0x00000000
        /*0384*/ 	.short	0x010a
        /*0386*/ 	.byte	0x3f
	.zero		1


	//   ....[45]....
        /*0388*/ 	.word	0x0000b2f0
        /*038c*/ 	.word	0x00000008
        /*0390*/ 	.word	0x00000000
        /*0394*/ 	.short	0x010a
        /*0396*/ 	.byte	0x3f
	.zero		1


	//   ....[46]....
        /*0398*/ 	.word	0x0000b380
        /*039c*/ 	.word	0x00000009
        /*03a0*/ 	.word	0x00000000
        /*03a4*/ 	.short	0x010a
        /*03a6*/ 	.byte	0x3f
	.zero		1


	//   ....[47]....
        /*03a8*/ 	.word	0x0000b410
        /*03ac*/ 	.word	0x00000008
        /*03b0*/ 	.word	0x00000000
        /*03b4*/ 	.short	0x010a
        /*03b6*/ 	.byte	0x3f
	.zero		1


	//   ....[48]....
        /*03b8*/ 	.word	0x0000b4a0
        /*03bc*/ 	.word	0x00000009
        /*03c0*/ 	.word	0x00000000
        /*03c4*/ 	.short	0x010a
        /*03c6*/ 	.byte	0x3f
	.zero		1


	//   ....[49]....
        /*03c8*/ 	.word	0x0000b530
        /*03cc*/ 	.word	0x00000006
        /*03d0*/ 	.word	0x00000000
        /*03d4*/ 	.short	0x010a
        /*03d6*/ 	.byte	0x3f
	.zero		1


	//   ....[50]....
        /*03d8*/ 	.word	0x0000b5c0
        /*03dc*/ 	.word	0x00000003
        /*03e0*/ 	.word	0x00000000
        /*03e4*/ 	.short	0x010a
        /*03e6*/ 	.byte	0x3f
	.zero		1


	//   ....[51]....
        /*03e8*/ 	.word	0x0000b620
        /*03ec*/ 	.word	0x0000009f
        /*03f0*/ 	.word	0x00000000
        /*03f4*/ 	.short	0x010a
        /*03f6*/ 	.byte	0x3f
	.zero		1


	//   ....[52]....
        /*03f8*/ 	.word	0x0000b670
        /*03fc*/ 	.word	0x00000003
        /*0400*/ 	.word	0x00000000
        /*0404*/ 	.short	0x010a
        /*0406*/ 	.byte	0x3f
	.zero		1


	//   ....[53]....
        /*0408*/ 	.word	0x0000b6d0
        /*040c*/ 	.word	0x00000004
        /*0410*/ 	.word	0x00000000
        /*0414*/ 	.short	0x010a
        /*0416*/ 	.byte	0x3f
	.zero		1


	//   ....[54]....
        /*0418*/ 	.word	0x0000b720
        /*041c*/ 	.word	0x0000009f
        /*0420*/ 	.word	0x00000010
        /*0424*/ 	.short	0x010a
        /*0426*/ 	.byte	0x3f
	.zero		1


	//   ....[55]....
        /*0428*/ 	.word	0x0000b7f0
        /*042c*/ 	.word	0x0000000a
        /*0430*/ 	.word	0x00000058
        /*0434*/ 	.short	0x010a
        /*0436*/ 	.byte	0x3f
	.zero		1


	//   ....[56]....
        /*0438*/ 	.word	0x0000b8c0
        /*043c*/ 	.word	0x00000009
        /*0440*/ 	.word	0x00000000
        /*0444*/ 	.short	0x010a
        /*0446*/ 	.byte	0x3f
	.zero		1


	//   ....[57]....
        /*0448*/ 	.word	0x0000b910
        /*044c*/ 	.word	0x00000008
        /*0450*/ 	.word	0x00000000
        /*0454*/ 	.short	0x010a
        /*0456*/ 	.byte	0x3f
	.zero		1


	//   ....[58]....
        /*0458*/ 	.word	0x0000b960
        /*045c*/ 	.word	0x00000009
        /*0460*/ 	.word	0x00000000
        /*0464*/ 	.short	0x010a
        /*0466*/ 	.byte	0x3f
	.zero		1


	//   ....[59]....
        /*0468*/ 	.word	0x0000b9b0
        /*046c*/ 	.word	0x00000008
        /*0470*/ 	.word	0x00000000
        /*0474*/ 	.short	0x010a
        /*0476*/ 	.byte	0x3f
	.zero		1


	//   ....[60]....
        /*0478*/ 	.word	0x0000ba00
        /*047c*/ 	.word	0x00000009
        /*0480*/ 	.word	0x00000000
        /*0484*/ 	.short	0x010a
        /*0486*/ 	.byte	0x3f
	.zero		1


	//   ....[61]....
        /*0488*/ 	.word	0x0000ba50
        /*048c*/ 	.word	0x00000008
        /*0490*/ 	.word	0x00000000
        /*0494*/ 	.short	0x010a
        /*0496*/ 	.byte	0x3f
	.zero		1


	//   ....[62]....
        /*0498*/ 	.word	0x0000baa0
        /*049c*/ 	.word	0x00000009
        /*04a0*/ 	.word	0x00000000
        /*04a4*/ 	.short	0x010a
        /*04a6*/ 	.byte	0x3f
	.zero		1


	//   ....[63]....
        /*04a8*/ 	.word	0x0000baf0
        /*04ac*/ 	.word	0x00000008
        /*04b0*/ 	.word	0x00000000
        /*04b4*/ 	.short	0x010a
        /*04b6*/ 	.byte	0x3f
	.zero		1


	//   ....[64]....
        /*04b8*/ 	.word	0x0000bb40
        /*04bc*/ 	.word	0x00000009
        /*04c0*/ 	.word	0x00000000
        /*04c4*/ 	.short	0x010a
        /*04c6*/ 	.byte	0x3f
	.zero		1


	//   ....[65]....
        /*04c8*/ 	.word	0x0000bb90
        /*04cc*/ 	.word	0x00000006
        /*04d0*/ 	.word	0x00000000
        /*04d4*/ 	.short	0x010a
        /*04d6*/ 	.byte	0x3f
	.zero		1


	//----- nvinfo : EIATTR_NUM_MBARRIERS
	.align		4
.L_37:
        /*04d8*/ 	.byte	0x03, 0x38
        /*04da*/ 	.short	0x001c


	//----- nvinfo : EIATTR_EXIT_INSTR_OFFSETS
	.align		4
        /*04dc*/ 	.byte	0x04, 0x1c
        /*04de*/ 	.short	(.L_39 - .L_38)


	//   ....[0]....
.L_38:
        /*04e0*/ 	.word	0x00001290


	//   ....[1]....
        /*04e4*/ 	.word	0x000012f0


	//   ....[2]....
        /*04e8*/ 	.word	0x0000a240


	//   ....[3]....
        /*04ec*/ 	.word	0x0000a270


	//   ....[4]....
        /*04f0*/ 	.word	0x0000b610


	//----- nvinfo : EIATTR_MAX_THREADS
	.align		4
.L_39:
        /*04f4*/ 	.byte	0x04, 0x05
        /*04f6*/ 	.short	(.L_41 - .L_40)
.L_40:
        /*04f8*/ 	.word	0x00000180
        /*04fc*/ 	.word	0x00000001
        /*0500*/ 	.word	0x00000001


	//----- nvinfo : EIATTR_CRS_STACK_SIZE
	.align		4
.L_41:
        /*0504*/ 	.byte	0x04, 0x1e
        /*0506*/ 	.short	(.L_43 - .L_42)
.L_42:
        /*0508*/ 	.word	0x00000000


	//----- nvinfo : EIATTR_CBANK_PARAM_SIZE
	.align		4
.L_43:
        /*050c*/ 	.byte	0x03, 0x19
        /*050e*/ 	.short	0x0470


	//----- nvinfo : EIATTR_PARAM_CBANK
	.align		4
        /*0510*/ 	.byte	0x04, 0x0a
        /*0512*/ 	.short	(.L_45 - .L_44)
	.align		4
.L_44:
        /*0514*/ 	.word	index@(.nv.constant0._ZN7cutlass13device_kernelINS_4gemm6kernel13GemmUniversalIN4cute5tupleIJiiiiEEENS1_10collective13CollectiveMmaINS1_34MainloopSm90TmaGmmaWarpSpecializedILi11ENS5_IJNS4_1CILi1EEESB_SB_EEENS1_32KernelTmaWarpSpecializedPingpongEEENS5_IJNSA_ILi64EEENSA_ILi256EEENSA_ILi32EEEEEENS_6half_tENS5_IJlSB_lEEESJ_SK_NS4_8TiledMMAINS4_8MMA_AtomIJNS4_4SM904GMMA26MMA_64x256x16_F32F16F16_SSILNSO_5MajorE0ELSQ_0ELNSO_7ScaleInE1ELSR_1EEEEEENS4_6LayoutISC_NS5_IJNSA_ILi0EEESV_SV_EEEEENS5_IJNS4_10UnderscoreESY_SY_EEEEENS4_13SM90_TMA_LOADENS4_14ComposedLayoutINS4_7SwizzleILi2ELi4ELi3EEENS4_18smem_ptr_flag_bitsILi16EEENSU_INS5_IJNSA_ILi8EEESH_EEENS5_IJSH_SB_EEEEEEEvNS4_8identityES11_S1B_vS1C_EENS_8epilogue10collective6detail29Sm90TmaWarpSpecializedAdapterINS1F_15DefaultEpilogueISJ_SK_SK_NS1E_6thread17LinearCombinationISJ_Li1EffLNS1J_9ScaleType4KindE0ELNS_15FloatRoundStyleE2ESJ_EENS1_15EpilogueDefaultEEEEEvvEEEEvNT_6ParamsE)
        /*0518*/ 	.short	0x0210
        /*051a*/ 	.short	0x0470


	//----- nvinfo : EIATTR_SW_WAR
	.align		4
.L_45:
        /*051c*/ 	.byte	0x04, 0x36
        /*051e*/ 	.short	(.L_47 - .L_46)
.L_46:
        /*0520*/ 	.word	0x00000008
.L_47:


//--------------------- .nv.callgraph             --------------------------
	.section	.nv.callgraph,"",@"SHT_CUDA_CALLGRAPH"
	.align	4
	.sectionentsize	8
	.align		4
        /*0000*/ 	.word	0x00000000
	.align		4
        /*0004*/ 	.word	0xffffffff
	.align		4
        /*0008*/ 	.word	index@(_ZN7cutlass13device_kernelINS_4gemm6kernel13GemmUniversalIN4cute5tupleIJiiiiEEENS1_10collective13CollectiveMmaINS1_34MainloopSm90TmaGmmaWarpSpecializedILi11ENS5_IJNS4_1CILi1EEESB_SB_EEENS1_32KernelTmaWarpSpecializedPingpongEEENS5_IJNSA_ILi64EEENSA_ILi256EEENSA_ILi32EEEEEENS_6half_tENS5_IJlSB_lEEESJ_SK_NS4_8TiledMMAINS4_8MMA_AtomIJNS4_4SM904GMMA26MMA_64x256x16_F32F16F16_SSILNSO_5MajorE0ELSQ_0ELNSO_7ScaleInE1ELSR_1EEEEEENS4_6LayoutISC_NS5_IJNSA_ILi0EEESV_SV_EEEEENS5_IJNS4_10UnderscoreESY_SY_EEEEENS4_13SM90_TMA_LOADENS4_14ComposedLayoutINS4_7SwizzleILi2ELi4ELi3EEENS4_18smem_ptr_flag_bitsILi16EEENSU_INS5_IJNSA_ILi8EEESH_EEENS5_IJSH_SB_EEEEEEEvNS4_8identityES11_S1B_vS1C_EENS_8epilogue10collective6detail29Sm90TmaWarpSpecializedAdapterINS1F_15DefaultEpilogueISJ_SK_SK_NS1E_6thread17LinearCombinationISJ_Li1EffLNS1J_9ScaleType4KindE0ELNS_15FloatRoundStyleE2ESJ_EENS1_15EpilogueDefaultEEEEEvvEEEEvNT_6ParamsE)
	.align		4
        /*000c*/ 	.word	index@(__assertfail)
	.align		4
        /*0010*/ 	.word	0x00000000
	.align		4
        /*0014*/ 	.word	0xfffffffe
	.align		4
        /*0018*/ 	.word	0x00000000
	.align		4
        /*001c*/ 	.word	0xfffffffd
	.align		4
        /*0020*/ 	.word	0x00000000
	.align		4
        /*0024*/ 	.word	0xfffffffc


//--------------------- .nv.constant4             --------------------------
	.section	.nv.constant4,"a",@progbits
	.align	8
	.align		8
.nv.constant4:
        /*0000*/ 	.dword	__assertfail
	.align		8
        /*0008*/ 	.dword	__unnamed_1
	.align		8
        /*0010*/ 	.dword	_ZN39_INTERNAL_9070f889_4_k_cu_627d77b1_27484cuda3std3__45__cpo5beginE
	.align		8
        /*0018*/ 	.dword	_ZN39_INTERNAL_9070f889_4_k_cu_627d77b1_27484cuda3std3__45__cpo3endE
	.align		8
        /*0020*/ 	.dword	_ZN39_INTERNAL_9070f889_4_k_cu_627d77b1_27484cuda3std3__45__cpo6cbeginE
	.align		8
        /*0028*/ 	.dword	_ZN39_INTERNAL_9070f889_4_k_cu_627d77b1_27484cuda3std3__45__cpo4cendE
	.align		8
        /*0030*/ 	.dword	_ZN39_INTERNAL_9070f889_4_k_cu_627d77b1_27484cuda3std3__441_GLOBAL__N__9070f889_4_k_cu_627d77b1_27486ignoreE
	.align		8
        /*0038*/ 	.dword	_ZN39_INTERNAL_9070f889_4_k_cu_627d77b1_27484cuda3std3__419piecewise_constructE
	.align		8
        /*0040*/ 	.dword	_ZN39_INTERNAL_9070f889_4_k_cu_627d77b1_27484cuda3std3__48in_placeE
	.align		8
        /*0048*/ 	.dword	_ZN39_INTERNAL_9070f889_4_k_cu_627d77b1_27484cuda3std6ranges3__45__cpo4swapE
	.align		8
        /*0050*/ 	.dword	_ZN39_INTERNAL_9070f889_4_k_cu_627d77b1_27484cuda3std6ranges3__45__cpo9iter_moveE
	.align		8
        /*0058*/ 	.dword	_ZN39_INTERNAL_9070f889_4_k_cu_627d77b1_27484cute7productE
	.align		8
        /*0060*/ 	.dword	_ZN39_INTERNAL_9070f889_4_k_cu_627d77b1_27484cute1_E
	.align		8
        /*0068*/ 	.dword	$str$22
	.align		8
        /*0070*/ 	.dword	$str$23


//--------------------- .text._ZN7cutlass13device_kernelINS_4gemm6kernel13GemmUniversalIN4cute5tupleIJiiiiEEENS1_10collective13CollectiveMmaINS1_34MainloopSm90TmaGmmaWarpSpecializedILi11ENS5_IJNS4_1CILi1EEESB_SB_EEENS1_32KernelTmaWarpSpecializedPingpongEEENS5_IJNSA_ILi64EEENSA_ILi256EEENSA_ILi32EEEEEENS_6half_tENS5_IJlSB_lEEESJ_SK_NS4_8TiledMMAINS4_8MMA_AtomIJNS4_4SM904GMMA26MMA_64x256x16_F32F16F16_SSILNSO_5MajorE0ELSQ_0ELNSO_7ScaleInE1ELSR_1EEEEEENS4_6LayoutISC_NS5_IJNSA_ILi0EEESV_SV_EEEEENS5_IJNS4_10UnderscoreESY_SY_EEEEENS4_13SM90_TMA_LOADENS4_14ComposedLayoutINS4_7SwizzleILi2ELi4ELi3EEENS4_18smem_ptr_flag_bitsILi16EEENSU_INS5_IJNSA_ILi8EEESH_EEENS5_IJSH_SB_EEEEEEEvNS4_8identityES11_S1B_vS1C_EENS_8epilogue10collective6detail29Sm90TmaWarpSpecializedAdapterINS1F_15DefaultEpilogueISJ_SK_SK_NS1E_6thread17LinearCombinationISJ_Li1EffLNS1J_9ScaleType4KindE0ELNS_15FloatRoundStyleE2ESJ_EENS1_15EpilogueDefaultEEEEEvvEEEEvNT_6ParamsE --------------------------
	.section	.text._ZN7cutlass13device_kernelINS_4gemm6kernel13GemmUniversalIN4cute5tupleIJiiiiEEENS1_10collective13CollectiveMmaINS1_34MainloopSm90TmaGmmaWarpSpecializedILi11ENS5_IJNS4_1CILi1EEESB_SB_EEENS1_32KernelTmaWarpSpecializedPingpongEEENS5_IJNSA_ILi64EEENSA_ILi256EEENSA_ILi32EEEEEENS_6half_tENS5_IJlSB_lEEESJ_SK_NS4_8TiledMMAINS4_8MMA_AtomIJNS4_4SM904GMMA26MMA_64x256x16_F32F16F16_SSILNSO_5MajorE0ELSQ_0ELNSO_7ScaleInE1ELSR_1EEEEEENS4_6LayoutISC_NS5_IJNSA_ILi0EEESV_SV_EEEEENS5_IJNS4_10UnderscoreESY_SY_EEEEENS4_13SM90_TMA_LOADENS4_14ComposedLayoutINS4_7SwizzleILi2ELi4ELi3EEENS4_18smem_ptr_flag_bitsILi16EEENSU_INS5_IJNSA_ILi8EEESH_EEENS5_IJSH_SB_EEEEEEEvNS4_8identityES11_S1B_vS1C_EENS_8epilogue10collective6detail29Sm90TmaWarpSpecializedAdapterINS1F_15DefaultEpilogueISJ_SK_SK_NS1E_6thread17LinearCombinationISJ_Li1EffLNS1J_9ScaleType4KindE0ELNS_15FloatRoundStyleE2ESJ_EENS1_15EpilogueDefaultEEEEEvvEEEEvNT_6ParamsE,"ax",@progbits
	.align	128
.text._ZN7cutlass13device_kernelINS_4gemm6kernel13GemmUniversalIN4cute5tupleIJiiiiEEENS1_10collective13CollectiveMmaINS1_34MainloopSm90TmaGmmaWarpSpecializedILi11ENS5_IJNS4_1CILi1EEESB_SB_EEENS1_32KernelTmaWarpSpecializedPingpongEEENS5_IJNSA_ILi64EEENSA_ILi256EEENSA_ILi32EEEEEENS_6half_tENS5_IJlSB_lEEESJ_SK_NS4_8TiledMMAINS4_8MMA_AtomIJNS4_4SM904GMMA26MMA_64x256x16_F32F16F16_SSILNSO_5MajorE0ELSQ_0ELNSO_7ScaleInE1ELSR_1EEEEEENS4_6LayoutISC_NS5_IJNSA_ILi0EEESV_SV_EEEEENS5_IJNS4_10UnderscoreESY_SY_EEEEENS4_13SM90_TMA_LOADENS4_14ComposedLayoutINS4_7SwizzleILi2ELi4ELi3EEENS4_18smem_ptr_flag_bitsILi16EEENSU_INS5_IJNSA_ILi8EEESH_EEENS5_IJSH_SB_EEEEEEEvNS4_8identityES11_S1B_vS1C_EENS_8epilogue10collective6detail29Sm90TmaWarpSpecializedAdapterINS1F_15DefaultEpilogueISJ_SK_SK_NS1E_6thread17LinearCombinationISJ_Li1EffLNS1J_9ScaleType4KindE0ELNS_15FloatRoundStyleE2ESJ_EENS1_15EpilogueDefaultEEEEEvvEEEEvNT_6ParamsE:
        .type           _ZN7cutlass13device_kernelINS_4gemm6kernel13GemmUniversalIN4cute5tupleIJiiiiEEENS1_10collective13CollectiveMmaINS1_34MainloopSm90TmaGmmaWarpSpecializedILi11ENS5_IJNS4_1CILi1EEESB_SB_EEENS1_32KernelTmaWarpSpecializedPingpongEEENS5_IJNSA_ILi64EEENSA_ILi256EEENSA_ILi32EEEEEENS_6half_tENS5_IJlSB_lEEESJ_SK_NS4_8TiledMMAINS4_8MMA_AtomIJNS4_4SM904GMMA26MMA_64x256x16_F32F16F16_SSILNSO_5MajorE0ELSQ_0ELNSO_7ScaleInE1ELSR_1EEEEEENS4_6LayoutISC_NS5_IJNSA_ILi0EEESV_SV_EEEEENS5_IJNS4_10UnderscoreESY_SY_EEEEENS4_13SM90_TMA_LOADENS4_14ComposedLayoutINS4_7SwizzleILi2ELi4ELi3EEENS4_18smem_ptr_flag_bitsILi16EEENSU_INS5_IJNSA_ILi8EEESH_EEENS5_IJSH_SB_EEEEEEEvNS4_8identityES11_S1B_vS1C_EENS_8epilogue10collective6detail29Sm90TmaWarpSpecializedAdapterINS1F_15DefaultEpilogueISJ_SK_SK_NS1E_6thread17LinearCombinationISJ_Li1EffLNS1J_9ScaleType4KindE0ELNS_15FloatRoundStyleE2ESJ_EENS1_15EpilogueDefaultEEEEEvvEEEEvNT_6ParamsE,@function
        .size           _ZN7cutlass13device_kernelINS_4gemm6kernel13GemmUniversalIN4cute5tupleIJiiiiEEENS1_10collective13CollectiveMmaINS1_34MainloopSm90TmaGmmaWarpSpecializedILi11ENS5_IJNS4_1CILi1EEESB_SB_EEENS1_32KernelTmaWarpSpecializedPingpongEEENS5_IJNSA_ILi64EEENSA_ILi256EEENSA_ILi32EEEEEENS_6half_tENS5_IJlSB_lEEESJ_SK_NS4_8TiledMMAINS4_8MMA_AtomIJNS4_4SM904GMMA26MMA_64x256x16_F32F16F16_SSILNSO_5MajorE0ELSQ_0ELNSO_7ScaleInE1ELSR_1EEEEEENS4_6LayoutISC_NS5_IJNSA_ILi0EEESV_SV_EEEEENS5_IJNS4_10UnderscoreESY_SY_EEEEENS4_13SM90_TMA_LOADENS4_14ComposedLayoutINS4_7SwizzleILi2ELi4ELi3EEENS4_18smem_ptr_flag_bitsILi16EEENSU_INS5_IJNSA_ILi8EEESH_EEENS5_IJSH_SB_EEEEEEEvNS4_8identityES11_S1B_vS1C_EENS_8epilogue10collective6detail29Sm90TmaWarpSpecializedAdapterINS1F_15DefaultEpilogueISJ_SK_SK_NS1E_6thread17LinearCombinationISJ_Li1EffLNS1J_9ScaleType4KindE0ELNS_15FloatRoundStyleE2ESJ_EENS1_15EpilogueDefaultEEEEEvvEEEEvNT_6ParamsE,(.L_x_340 - _ZN7cutlass13device_kernelINS_4gemm6kernel13GemmUniversalIN4cute5tupleIJiiiiEEENS1_10collective13CollectiveMmaINS1_34MainloopSm90TmaGmmaWarpSpecializedILi11ENS5_IJNS4_1CILi1EEESB_SB_EEENS1_32KernelTmaWarpSpecializedPingpongEEENS5_IJNSA_ILi64EEENSA_ILi256EEENSA_ILi32EEEEEENS_6half_tENS5_IJlSB_lEEESJ_SK_NS4_8TiledMMAINS4_8MMA_AtomIJNS4_4SM904GMMA26MMA_64x256x16_F32F16F16_SSILNSO_5MajorE0ELSQ_0ELNSO_7ScaleInE1ELSR_1EEEEEENS4_6LayoutISC_NS5_IJNSA_ILi0EEESV_SV_EEEEENS5_IJNS4_10UnderscoreESY_SY_EEEEENS4_13SM90_TMA_LOADENS4_14ComposedLayoutINS4_7SwizzleILi2ELi4ELi3EEENS4_18smem_ptr_flag_bitsILi16EEENSU_INS5_IJNSA_ILi8EEESH_EEENS5_IJSH_SB_EEEEEEEvNS4_8identityES11_S1B_vS1C_EENS_8epilogue10collective6detail29Sm90TmaWarpSpecializedAdapterINS1F_15DefaultEpilogueISJ_SK_SK_NS1E_6thread17LinearCombinationISJ_Li1EffLNS1J_9ScaleType4KindE0ELNS_15FloatRoundStyleE2ESJ_EENS1_15EpilogueDefaultEEEEEvvEEEEvNT_6ParamsE)
        .other          _ZN7cutlass13device_kernelINS_4gemm6kernel13GemmUniversalIN4cute5tupleIJiiiiEEENS1_10collective13CollectiveMmaINS1_34MainloopSm90TmaGmmaWarpSpecializedILi11ENS5_IJNS4_1CILi1EEESB_SB_EEENS1_32KernelTmaWarpSpecializedPingpongEEENS5_IJNSA_ILi64EEENSA_ILi256EEENSA_ILi32EEEEEENS_6half_tENS5_IJlSB_lEEESJ_SK_NS4_8TiledMMAINS4_8MMA_AtomIJNS4_4SM904GMMA26MMA_64x256x16_F32F16F16_SSILNSO_5MajorE0ELSQ_0ELNSO_7ScaleInE1ELSR_1EEEEEENS4_6LayoutISC_NS5_IJNSA_ILi0EEESV_SV_EEEEENS5_IJNS4_10UnderscoreESY_SY_EEEEENS4_13SM90_TMA_LOADENS4_14ComposedLayoutINS4_7SwizzleILi2ELi4ELi3EEENS4_18smem_ptr_flag_bitsILi16EEENSU_INS5_IJNSA_ILi8EEESH_EEENS5_IJSH_SB_EEEEEEEvNS4_8identityES11_S1B_vS1C_EENS_8epilogue10collective6detail29Sm90TmaWarpSpecializedAdapterINS1F_15DefaultEpilogueISJ_SK_SK_NS1E_6thread17LinearCombinationISJ_Li1EffLNS1J_9ScaleType4KindE0ELNS_15FloatRoundStyleE2ESJ_EENS1_15EpilogueDefaultEEEEEvvEEEEvNT_6ParamsE,@"STO_CUDA_ENTRY STV_DEFAULT"
_ZN7cutlass13device_kernelINS_4gemm6kernel13GemmUniversalIN4cute5tupleIJiiiiEEENS1_10collective13CollectiveMmaINS1_34MainloopSm90TmaGmmaWarpSpecializedILi11ENS5_IJNS4_1CILi1EEESB_SB_EEENS1_32KernelTmaWarpSpecializedPingpongEEENS5_IJNSA_ILi64EEENSA_ILi256EEENSA_ILi32EEEEEENS_6half_tENS5_IJlSB_lEEESJ_SK_NS4_8TiledMMAINS4_8MMA_AtomIJNS4_4SM904GMMA26MMA_64x256x16_F32F16F16_SSILNSO_5MajorE0ELSQ_0ELNSO_7ScaleInE1ELSR_1EEEEEENS4_6LayoutISC_NS5_IJNSA_ILi0EEESV_SV_EEEEENS5_IJNS4_10UnderscoreESY_SY_EEEEENS4_13SM90_TMA_LOADENS4_14ComposedLayoutINS4_7SwizzleILi2ELi4ELi3EEENS4_18smem_ptr_flag_bitsILi16EEENSU_INS5_IJNSA_ILi8EEESH_EEENS5_IJSH_SB_EEEEEEEvNS4_8identityES11_S1B_vS1C_EENS_8epilogue10collective6detail29Sm90TmaWarpSpecializedAdapterINS1F_15DefaultEpilogueISJ_SK_SK_NS1E_6thread17LinearCombinationISJ_Li1EffLNS1J_9ScaleType4KindE0ELNS_15FloatRoundStyleE2ESJ_EENS1_15EpilogueDefaultEEEEEvvEEEEvNT_6ParamsE:
[----:B------:R-:W0:Y:S02]  /*0000*/  LDC R1, c[0x0][0x28] ;  /* 0x00000a00ff017b82 */ /* 0x000e240000000800 */
[----:B0-----:R-:W-:Y:S01]  /*0010*/  VIADD R1, R1, 0xfffffff8 ;  /* 0xfffffff801017836 */ /* 0x001fe20000000000 */
[----:B------:R-:W0:Y:S01]  /*0020*/  S2R R4, SR_TID.X ;  /* 0x0000000000047919 */ /* 0x000e220000002100 */
[----:B------:R-:W-:Y:S01]  /*0030*/  ELECT P0, URZ, PT ;  /* 0x00000000003f782f */ /* 0x000fe20003800000 */
[----:B------:R-:W-:Y:S01]  /*0040*/  BSSY B0, `(.L_x_0) ;  /* 0x000000f000007945 */ /* 0x000fe20003800000 */
[--C-:B0-----:R-:W-:Y:S02]  /*0050*/  SHF.R.U32.HI R0, RZ, 0x5, R4.reuse ;  /* 0x00000005ff007819 */ /* 0x101fe40000011604 */
[----:B------:R-:W-:-:S03]  /*0060*/  SHF.R.U32.HI R5, RZ, 0x7, R4 ;  /* 0x00000007ff057819 */ /* 0x000fc60000011604 */
[----:B------:R-:W0:Y:S04]  /*0070*/  SHFL.IDX PT, R2, R0, RZ, 0x1f ;  /* 0x00001fff00027589 */ /* 0x000e2800000e0000 */
[----:B------:R1:W2:Y:S01]  /*0080*/  SHFL.IDX PT, R8, R5, RZ, 0x1f ;  /* 0x00001fff05087589 */ /* 0x0002a200000e0000 */
[----:B0-----:R-:W-:-:S13]  /*0090*/  ISETP.NE.OR P0, PT, R2, RZ, !P0 ;  /* 0x000000ff0200720c */ /* 0x001fda0004705670 */
[----:B-12---:R-:W-:Y:S05]  /*00a0*/  @P0 BRA `(.L_x_1) ;  /* 0x0000000000200947 */ /* 0x006fea0003800000 */
[----:B------:R-:W-:Y:S02]  /*00b0*/  ULDC.64 UR4, c[0x0][0x198] ;  /* 0x0000660000047ab9 */ /* 0x000fe40000000a00 */
[----:B------:R-:W-:Y:S02]  /*00c0*/  UIADD3 UR6, UP0, UR4, 0xf0, URZ ;  /* 0x000000f004067890 */ /* 0x000fe4000ff1e03f */
[----:B------:R-:W-:Y:S02]  /*00d0*/  UIADD3 UR4, UP1, UR4, 0x1f0, URZ ;  /* 0x000001f004047890 */ /* 0x000fe4000ff3e03f */
[----:B------:R-:W-:Y:S02]  /*00e0*/  UIADD3.X UR7, URZ, UR5, URZ, UP0, !UPT ;  /* 0x000000053f077290 */ /* 0x000fe400087fe43f */
[----:B------:R-:W-:-:S07]  /*00f0*/  UIADD3.X UR5, URZ, UR5, URZ, UP1, !UPT ;  /* 0x000000053f057290 */ /* 0x000fce0008ffe43f */
[----:B------:R0:W-:Y:S02]  /*0100*/  UTMACCTL.PF [UR6] ;  /* 0x00000000060079b9 */ /* 0x0001e40008040000 */
[----:B------:R0:W-:Y:S02]  /*0110*/  UTMACCTL.PF [UR4] ;  /* 0x00000000040079b9 */ /* 0x0001e40008040000 */
[----:B0-----:R-:W-:Y:S01]  /*0120*/  NOP ;  /* 0x0000000000007918 */ /* 0x001fe20000000000 */
.L_x_1:
[----:B------:R-:W-:Y:S05]  /*0130*/  BSYNC B0 ;  /* 0x0000000000007941 */ /* 0x000fea0003800000 */
.L_x_0:
[----:B------:R-:W0:Y:S02]  /*0140*/  SHFL.IDX PT, R3, R0, RZ, 0x1f ;  /* 0x00001fff00037589 */ /* 0x000e2400000e0000 */
[----:B0-----:R-:W-:-:S13]  /*0150*/  ISETP.NE.AND P0, PT, R3, RZ, PT ;  /* 0x000000ff0300720c */ /* 0x001fda0003f05270 */
[----:B------:R-:W-:Y:S05]  /*0160*/  @P0 BRA `(.L_x_2) ;  /* 0x00000000009c0947 */ /* 0x000fea0003800000 */
[----:B------:R-:W-:Y:S01]  /*0170*/  ELECT P0, URZ, PT ;  /* 0x00000000003f782f */ /* 0x000fe20003800000 */
[----:B------:R-:W-:-:S12]  /*0180*/  BSSY B0, `(.L_x_2) ;  /* 0x0000025000007945 */ /* 0x000fd80003800000 */
[----:B------:R-:W-:Y:S05]  /*0190*/  @!P0 BRA `(.L_x_3) ;  /* 0x00000000008c8947 */ /* 0x000fea0003800000 */
[----:B------:R-:W0:Y:S01]  /*01a0*/  S2UR UR8, SR_CgaCtaId ;  /* 0x00000000000879c3 */ /* 0x000e220000008800 */
[----:B------:R-:W-:Y:S01]  /*01b0*/  UMOV UR4, 0x400 ;  /* 0x0000040000047882 */ /* 0x000fe20000000000 */
[----:B------:R-:W-:Y:S01]  /*01c0*/  UMOV UR5, 0x1 ;  /* 0x0000000100057882 */ /* 0x000fe20000000000 */
[----:B------:R-:W-:Y:S02]  /*01d0*/  UMOV UR6, 0x80 ;  /* 0x0000008000067882 */ /* 0x000fe40000000000 */
[----:B------:R-:W-:-:S04]  /*01e0*/  UIADD3 UR6, -UR6, 0x100000, URZ ;  /* 0x0010000006067890 */ /* 0x000fc8000fffe13f */
[----:B------:R-:W-:Y:S02]  /*01f0*/  USHF.L.U32 UR7, UR6, 0xb, URZ ;  /* 0x0000000b06077899 */ /* 0x000fe4000800063f */
[----:B------:R-:W-:Y:S02]  /*0200*/  USHF.L.U32 UR6, UR6, 0x1, URZ ;  /* 0x0000000106067899 */ /* 0x000fe4000800063f */
[----:B0-----:R-:W-:Y:S02]  /*0210*/  ULEA UR8, UR8, UR4, 0x18 ;  /* 0x0000000408087291 */ /* 0x001fe4000f8ec03f */
[----:B------:R-:W-:-:S04]  /*0220*/  UIADD3 UR4, -UR5, 0x100000, URZ ;  /* 0x0010000005047890 */ /* 0x000fc8000fffe13f */
[----:B------:R-:W-:Y:S02]  /*0230*/  USHF.L.U32 UR5, UR4, 0xb, URZ ;  /* 0x0000000b04057899 */ /* 0x000fe4000800063f */
[----:B------:R-:W-:Y:S01]  /*0240*/  USHF.L.U32 UR4, UR4, 0x1, URZ ;  /* 0x0000000104047899 */ /* 0x000fe2000800063f */
[----:B------:R-:W0:Y:S11]  /*0250*/  FENCE.VIEW.ASYNC.S ;  /* 0x00000000000073c6 */ /* 0x000e360000000000 */
[----:B0-----:R0:W1:Y:S01]  /*0260*/  SYNCS.EXCH.64 URZ, [UR8], UR4 ;  /* 0x00000004083f75b2 */ /* 0x0010620008000100 */
[----:B------:R0:W2:Y:S01]  /*0270*/  SYNCS.EXCH.64 URZ, [UR8+0x58], UR6 ;  /* 0x00005806083f75b2 */ /* 0x0000a20008000100 */
[----:B------:R0:W3:Y:S01]  /*0280*/  SYNCS.EXCH.64 URZ, [UR8+0x8], UR4 ;  /* 0x00000804083f75b2 */ /* 0x0000e20008000100 */
[----:B------:R0:W4:Y:S01]  /*0290*/  SYNCS.EXCH.64 URZ, [UR8+0x60], UR6 ;  /* 0x00006006083f75b2 */ /* 0x0001220008000100 */
[----:B------:R0:W0:Y:S01]  /*02a0*/  SYNCS.EXCH.64 URZ, [UR8+0x10], UR4 ;  /* 0x00001004083f75b2 */ /* 0x0000220008000100 */
        /* <DEDUP_REMOVED lines=17> */
[----:B------:R-:W-:Y:S01]  /*03c0*/  NOP ;  /* 0x0000000000007918 */ /* 0x000fe20000000000 */
.L_x_3:
[----:B0-----:R-:W-:Y:S05]  /*03d0*/  BSYNC B0 ;  /* 0x0000000000007941 */ /* 0x001fea0003800000 */
.L_x_2:
[----:B------:R-:W0:Y:S01]  /*03e0*/  SHFL.IDX PT, R6, R0, RZ, 0x1f ;  /* 0x00001fff00067589 */ /* 0x000e2200000e0000 */
[----:B------:R-:W-:Y:S01]  /*03f0*/  ELECT P0, URZ, PT ;  /* 0x00000000003f782f */ /* 0x000fe20003800000 */
[----:B------:R-:W-:Y:S01]  /*0400*/  NOP ;  /* 0x0000000000007918 */ /* 0x000fe20000000000 */
[----:B------:R-:W-:Y:S01]  /*0410*/  ELECT P1, URZ, PT ;  /* 0x00000000003f782f */ /* 0x000fe20003820000 */
[----:B------:R-:W5:Y:S01]  /*0420*/  SHFL.IDX PT, R3, R0, RZ, 0x1f ;  /* 0x00001fff00037589 */ /* 0x000f6200000e0000 */
[----:B------:R-:W-:Y:S01]  /*0430*/  UMOV UR4, 0x20 ;  /* 0x0000002000047882 */ /* 0x000fe20000000000 */
[----:B------:R-:W-:Y:S01]  /*0440*/  UMOV UR11, 0x80 ;  /* 0x00000080000b7882 */ /* 0x000fe20000000000 */
[----:B------:R-:W-:Y:S01]  /*0450*/  NOP ;  /* 0x0000000000007918 */ /* 0x000fe20000000000 */
[C---:B------:R-:W-:Y:S01]  /*0460*/  VIADD R33, R8.reuse, 0xffffffff ;  /* 0xffffffff08217836 */ /* 0x040fe20000000000 */
[----:B------:R-:W1:Y:S01]  /*0470*/  SHFL.IDX PT, R5, R5, RZ, 0x1f ;  /* 0x00001fff05057589 */ /* 0x000e6200000e0000 */
[----:B------:R-:W-:Y:S01]  /*0480*/  ULDC.64 UR36, c[0x0][0x208] ;  /* 0x0000820000247ab9 */ /* 0x000fe20000000a00 */
[----:B------:R-:W-:-:S02]  /*0490*/  ISETP.NE.AND P2, PT, R8, RZ, PT ;  /* 0x000000ff0800720c */ /* 0x000fc40003f45270 */
[----:B------:R-:W-:Y:S02]  /*04a0*/  ISETP.GE.U32.AND P3, PT, R33, 0x2, PT ;  /* 0x000000022100780c */ /* 0x000fe40003f66070 */
[----:B0-----:R-:W-:Y:S02]  /*04b0*/  ISETP.NE.OR P0, PT, R6, RZ, !P0 ;  /* 0x000000ff0600720c */ /* 0x001fe40004705670 */
[----:B-----5:R-:W-:Y:S02]  /*04c0*/  ISETP.NE.OR P1, PT, R3, RZ, !P1 ;  /* 0x000000ff0300720c */ /* 0x020fe40004f25670 */
[----:B------:R-:W-:-:S04]  /*04d0*/  SHF.R.S32.HI R3, RZ, 0x1f, R2 ;  /* 0x0000001fff037819 */ /* 0x000fc80000011402 */
[----:B------:R-:W-:-:S05]  /*04e0*/  LEA.HI R3, R3, R2, RZ, 0x2 ;  /* 0x0000000203037211 */ /* 0x000fca00078f10ff */
[----:B------:R-:W-:Y:S01]  /*04f0*/  VOTEU.ALL UP0, P0 ;  /* 0x00000000003f7886 */ /* 0x000fe20000000000 */
[----:B------:R-:W-:Y:S01]  /*0500*/  LOP3.LUT R3, R3, 0xfffffffc, RZ, 0xc0, !PT ;  /* 0xfffffffc03037812 */ /* 0x000fe200078ec0ff */
[----:B------:R-:W-:-:S03]  /*0510*/  VOTEU.ALL UP1, P1 ;  /* 0x00000000003f7886 */ /* 0x000fc60000820000 */
[----:B------:R-:W0:Y:S01]  /*0520*/  @!UP0 S2UR UR7, SR_CgaCtaId ;  /* 0x00000000000789c3 */ /* 0x000e220000008800 */
[----:B------:R-:W-:Y:S01]  /*0530*/  @!UP0 UMOV UR6, 0x400 ;  /* 0x0000040000068882 */ /* 0x000fe20000000000 */
[----:B------:R-:W-:-:S04]  /*0540*/  @!UP0 UIADD3 UR4, -UR4, 0x100000, URZ ;  /* 0x0010000004048890 */ /* 0x000fc8000fffe13f */
[----:B------:R-:W-:Y:S02]  /*0550*/  @!UP0 USHF.L.U32 UR5, UR4, 0xb, URZ ;  /* 0x0000000b04058899 */ /* 0x000fe4000800063f */
[----:B------:R-:W-:Y:S01]  /*0560*/  @!UP0 USHF.L.U32 UR4, UR4, 0x1, URZ ;  /* 0x0000000104048899 */ /* 0x000fe2000800063f */
[----:B------:R-:W-:Y:S01]  /*0570*/  IMAD.IADD R0, R2, 0x1, -R3 ;  /* 0x0000000102007824 */ /* 0x000fe200078e0a03 */
[----:B------:R-:W-:Y:S01]  /*0580*/  @!UP1 UMOV UR9, 0x400 ;  /* 0x0000040000099882 */ /* 0x000fe20000000000 */
[----:B------:R-:W-:Y:S01]  /*0590*/  VOTEU.ALL UP2, P1 ;  /* 0x00000000003f7886 */ /* 0x000fe20000840000 */
[----:B------:R-:W-:Y:S01]  /*05a0*/  VOTEU.ALL UP3, P1 ;  /* 0x00000000003f7886 */ /* 0x000fe20000860000 */
[----:B------:R-:W-:Y:S01]  /*05b0*/  VOTEU.ALL UP4, P1 ;  /* 0x00000000003f7886 */ /* 0x000fe20000880000 */
[----:B------:R-:W5:Y:S01]  /*05c0*/  @!UP1 S2UR UR10, SR_CgaCtaId ;  /* 0x00000000000a99c3 */ /* 0x000f620000008800 */
[----:B------:R-:W-:Y:S01]  /*05d0*/  VOTEU.ALL UP5, P1 ;  /* 0x00000000003f7886 */ /* 0x000fe200008a0000 */
[----:B------:R-:W-:-:S04]  /*05e0*/  SHF.R.S32.HI R3, RZ, 0x1f, R4 ;  /* 0x0000001fff037819 */ /* 0x000fc80000011404 */
[----:B------:R-:W-:-:S04]  /*05f0*/  LEA.HI R3, R3, R4, RZ, 0x7 ;  /* 0x0000000403037211 */ /* 0x000fc800078f38ff */
[----:B------:R-:W-:-:S05]  /*0600*/  LOP3.LUT R3, R3, 0xffffff80, RZ, 0xc0, !PT ;  /* 0xffffff8003037812 */ /* 0x000fca00078ec0ff */
[----:B------:R-:W-:Y:S01]  /*0610*/  IMAD.IADD R3, R4, 0x1, -R3 ;  /* 0x0000000104037824 */ /* 0x000fe200078e0a03 */
[----:B0-----:R-:W-:Y:S02]  /*0620*/  @!UP0 ULEA UR8, UR7, UR6, 0x18 ;  /* 0x0000000607088291 */ /* 0x001fe4000f8ec03f */
[----:B------:R-:W-:-:S04]  /*0630*/  @!UP1 UIADD3 UR6, -UR11, 0x100000, URZ ;  /* 0x001000000b069890 */ /* 0x000fc8000fffe13f */
[----:B------:R-:W-:Y:S02]  /*0640*/  @!UP1 USHF.L.U32 UR7, UR6, 0xb, URZ ;  /* 0x0000000b06079899 */ /* 0x000fe4000800063f */
[----:B------:R-:W-:Y:S01]  /*0650*/  @!UP1 USHF.L.U32 UR6, UR6, 0x1, URZ ;  /* 0x0000000106069899 */ /* 0x000fe2000800063f */
[----:B------:R-:W-:Y:S01]  /*0660*/  VOTEU.ALL UP0, P0 ;  /* 0x00000000003f7886 */ /* 0x000fe20000000000 */
[----:B-----5:R-:W-:Y:S01]  /*0670*/  @!UP1 ULEA UR9, UR10, UR9, 0x18 ;  /* 0x000000090a099291 */ /* 0x020fe2000f8ec03f */
[----:B------:R-:W-:Y:S02]  /*0680*/  VOTEU.ALL UP1, P0 ;  /* 0x00000000003f7886 */ /* 0x000fe40000020000 */
[----:B------:R-:W-:Y:S01]  /*0690*/  ULDC.64 UR10, c[0x0][0x598] ;  /* 0x00016600000a7ab9 */ /* 0x000fe20000000a00 */
[----:B------:R-:W-:Y:S01]  /*06a0*/  ISETP.NE.AND P0, PT, R0, 0x3, PT ;  /* 0x000000030000780c */ /* 0x000fe20003f05270 */
[----:B------:R-:W0:Y:S02]  /*06b0*/  FENCE.VIEW.ASYNC.S ;  /* 0x00000000000073c6 */ /* 0x000e240000000000 */
[----:B0-----:R0:W1:Y:S01]  /*06c0*/  @!UP0 SYNCS.EXCH.64 URZ, [UR8+0xe0], UR4 ;  /* 0x0000e004083f85b2 */ /* 0x0010620008000100 */
[----:B------:R-:W-:-:S02]  /*06d0*/  ISETP.NE.U32.AND P1, PT, RZ, UR10, PT ;  /* 0x0000000aff007c0c */ /* 0x000fc4000bf25070 */
[----:B------:R-:W-:Y:S02]  /*06e0*/  ISETP.EQ.OR P0, PT, R0, RZ, !P0 ;  /* 0x000000ff0000720c */ /* 0x000fe40004702670 */
[----:B------:R-:W-:Y:S02]  /*06f0*/  ISETP.NE.AND.EX P1, PT, RZ, UR11, PT, P1 ;  /* 0x0000000bff007c0c */ /* 0x000fe4000bf25310 */
[----:B------:R-:W-:-:S04]  /*0700*/  ISETP.EQ.AND P0, PT, R8, RZ, P0 ;  /* 0x000000ff0800720c */ /* 0x000fc80000702270 */
[----:B------:R-:W-:-:S04]  /*0710*/  SEL R16, RZ, 0x1, !P0 ;  /* 0x00000001ff107807 */ /* 0x000fc80004000000 */
[----:B------:R-:W-:Y:S01]  /*0720*/  SEL R16, R16, 0x2, P3 ;  /* 0x0000000210107807 */ /* 0x000fe20001800000 */
[----:B------:R0:W1:Y:S01]  /*0730*/  @!UP1 SYNCS.EXCH.64 URZ, [UR8+0xe8], UR4 ;  /* 0x0000e804083f95b2 */ /* 0x0000620008000100 */
[----:B------:R-:W-:Y:S01]  /*0740*/  NOP ;  /* 0x0000000000007918 */ /* 0x000fe20000000000 */
[----:B------:R0:W1:Y:S01]  /*0750*/  @!UP2 SYNCS.EXCH.64 URZ, [UR9+0xc0], UR6 ;  /* 0x0000c006093fa5b2 */ /* 0x0000620008000100 */
[----:B------:R0:W1:Y:S01]  /*0760*/  @!UP3 SYNCS.EXCH.64 URZ, [UR9+0xc8], UR6 ;  /* 0x0000c806093fb5b2 */ /* 0x0000620008000100 */
[----:B------:R0:W1:Y:S01]  /*0770*/  @!UP4 SYNCS.EXCH.64 URZ, [UR9+0xd0], UR6 ;  /* 0x0000d006093fc5b2 */ /* 0x0000620008000100 */
[----:B------:R0:W1:Y:S01]  /*0780*/  @!UP5 SYNCS.EXCH.64 URZ, [UR9+0xd8], UR6 ;  /* 0x0000d806093fd5b2 */ /* 0x0000620008000100 */
[----:B------:R-:W-:Y:S01]  /*0790*/  NOP ;  /* 0x0000000000007918 */ /* 0x000fe20000000000 */
[----:B-1234-:R-:W-:Y:S06]  /*07a0*/  BAR.SYNC.DEFER_BLOCKING 0x0 ;  /* 0x0000000000007b1d */ /* 0x01efec0000010000 */
[----:B0-----:R-:W-:Y:S05]  /*07b0*/  @!P1 BRA `(.L_x_4) ;  /* 0x00000000001c9947 */ /* 0x001fea0003800000 */
[----:B------:R-:W0:Y:S02]  /*07c0*/  LDC.64 R6, c[0x0][0x598] ;  /* 0x00016600ff067b82 */ /* 0x000e240000000a00 */
[----:B0-----:R-:W2:Y:S02]  /*07d0*/  LDG.E.64 R6, desc[UR36][R6.64] ;  /* 0x0000002406067981 */ /* 0x001ea4000c1e1b00 */
[----:B--2---:R-:W-:-:S04]  /*07e0*/  ISETP.NE.U32.AND P0, PT, R6, RZ, PT ;  /* 0x000000ff0600720c */ /* 0x004fc80003f05070 */
[----:B------:R-:W-:-:S13]  /*07f0*/  ISETP.NE.AND.EX P0, PT, R7, RZ, PT, P0 ;  /* 0x000000ff0700720c */ /* 0x000fda0003f05300 */
[----:B------:R-:W-:Y:S05]  /*0800*/  @!P0 BRA `(.L_x_4) ;  /* 0x0000000000088947 */ /* 0x000fea0003800000 */
[----:B------:R1:W5:Y:S01]  /*0810*/  LD.E R153, desc[UR36][R6.64] ;  /* 0x0000002406997980 */ /* 0x000362000c101900 */
[----:B------:R-:W-:Y:S05]  /*0820*/  BRA `(.L_x_5) ;  /* 0x0000000000247947 */ /* 0x000fea0003800000 */
.L_x_4:
[----:B------:R-:W-:Y:S02]  /*0830*/  ULDC.64 UR4, c[0x0][0x588] ;  /* 0x0001620000047ab9 */ /* 0x000fe40000000a00 */
[----:B------:R-:W-:-:S04]  /*0840*/  ISETP.NE.U32.AND P0, PT, RZ, UR4, PT ;  /* 0x00000004ff007c0c */ /* 0x000fc8000bf05070 */
[----:B------:R-:W-:-:S13]  /*0850*/  ISETP.NE.AND.EX P0, PT, RZ, UR5, PT, P0 ;  /* 0x00000005ff007c0c */ /* 0x000fda000bf05300 */
[----:B------:R-:W-:Y:S05]  /*0860*/  @!P0 BRA `(.L_x_6) ;  /* 0x00000000000c8947 */ /* 0x000fea0003800000 */
[----:B------:R-:W0:Y:S02]  /*0870*/  LDC.64 R6, c[0x0][0x588] ;  /* 0x00016200ff067b82 */ /* 0x000e240000000a00 */
[----:B0-----:R0:W5:Y:S01]  /*0880*/  LDG.E R153, desc[UR36][R6.64] ;  /* 0x0000002406997981 */ /* 0x001162000c1e1900 */
[----:B------:R-:W-:Y:S05]  /*0890*/  BRA `(.L_x_5) ;  /* 0x0000000000087947 */ /* 0x000fea0003800000 */
.L_x_6:
[----:B------:R-:W-:Y:S02]  /*08a0*/  ULDC UR4, c[0x0][0x580] ;  /* 0x0001600000047ab9 */ /* 0x000fe40000000800 */
[----:B------:R-:W-:-:S07]  /*08b0*/  IMAD.U32 R153, RZ, RZ, UR4 ;  /* 0x00000004ff997e24 */ /* 0x000fce000f8e00ff */
.L_x_5:
[----:B------:R-:W-:Y:S02]  /*08c0*/  ULDC.64 UR4, c[0x0][0x5a0] ;  /* 0x0001680000047ab9 */ /* 0x000fe40000000a00 */
[----:B------:R-:W-:-:S04]  /*08d0*/  ISETP.NE.U32.AND P0, PT, RZ, UR4, PT ;  /* 0x00000004ff007c0c */ /* 0x000fc8000bf05070 */
[----:B------:R-:W-:-:S13]  /*08e0*/  ISETP.NE.AND.EX P0, PT, RZ, UR5, PT, P0 ;  /* 0x00000005ff007c0c */ /* 0x000fda000bf05300 */
[----:B------:R-:W-:Y:S05]  /*08f0*/  @!P0 BRA `(.L_x_7) ;  /* 0x00000000001c8947 */ /* 0x000fea0003800000 */
[----:B01----:R-:W0:Y:S02]  /*0900*/  LDC.64 R6, c[0x0][0x5a0] ;  /* 0x00016800ff067b82 */ /* 0x003e240000000a00 */
[----:B0-----:R-:W2:Y:S02]  /*0910*/  LDG.E.64 R6, desc[UR36][R6.64] ;  /* 0x0000002406067981 */ /* 0x001ea4000c1e1b00 */
[----:B--2---:R-:W-:-:S04]  /*0920*/  ISETP.NE.U32.AND P0, PT, R6, RZ, PT ;  /* 0x000000ff0600720c */ /* 0x004fc80003f05070 */
[----:B------:R-:W-:-:S13]  /*0930*/  ISETP.NE.AND.EX P0, PT, R7, RZ, PT, P0 ;  /* 0x000000ff0700720c */ /* 0x000fda0003f05300 */
[----:B------:R-:W-:Y:S05]  /*0940*/  @!P0 BRA `(.L_x_7) ;  /* 0x0000000000088947 */ /* 0x000fea0003800000 */
[----:B------:R3:W5:Y:S01]  /*0950*/  LD.E R152, desc[UR36][R6.64] ;  /* 0x0000002406987980 */ /* 0x000762000c101900 */
[----:B------:R-:W-:Y:S05]  /*0960*/  BRA `(.L_x_8) ;  /* 0x0000000000247947 */ /* 0x000fea0003800000 */
.L_x_7:
[----:B------:R-:W-:Y:S02]  /*0970*/  ULDC.64 UR4, c[0x0][0x590] ;  /* 0x0001640000047ab9 */ /* 0x000fe40000000a00 */
[----:B------:R-:W-:-:S04]  /*0980*/  ISETP.NE.U32.AND P0, PT, RZ, UR4, PT ;  /* 0x00000004ff007c0c */ /* 0x000fc8000bf05070 */
[----:B------:R-:W-:-:S13]  /*0990*/  ISETP.NE.AND.EX P0, PT, RZ, UR5, PT, P0 ;  /* 0x00000005ff007c0c */ /* 0x000fda000bf05300 */
[----:B------:R-:W-:Y:S05]  /*09a0*/  @!P0 BRA `(.L_x_9) ;  /* 0x00000000000c8947 */ /* 0x000fea0003800000 */
[----:B01----:R-:W0:Y:S02]  /*09b0*/  LDC.64 R6, c[0x0][0x590] ;  /* 0x00016400ff067b82 */ /* 0x003e240000000a00 */
[----:B0-----:R2:W5:Y:S01]  /*09c0*/  LDG.E R152, desc[UR36][R6.64] ;  /* 0x0000002406987981 */ /* 0x001562000c1e1900 */
[----:B------:R-:W-:Y:S05]  /*09d0*/  BRA `(.L_x_8) ;  /* 0x0000000000087947 */ /* 0x000fea0003800000 */
.L_x_9:
[----:B------:R-:W-:Y:S02]  /*09e0*/  ULDC UR4, c[0x0][0x584] ;  /* 0x0001610000047ab9 */ /* 0x000fe40000000800 */
[----:B------:R-:W-:-:S07]  /*09f0*/  IMAD.U32 R152, RZ, RZ, UR4 ;  /* 0x00000004ff987e24 */ /* 0x000fce000f8e00ff */
.L_x_8:
[----:B------:R-:W4:Y:S01]  /*0a00*/  LDC R2, c[0x0][0x65c] ;  /* 0x00019700ff027b82 */ /* 0x000f220000000800 */
[----:B------:R-:W4:Y:S01]  /*0a10*/  S2R R14, SR_CTAID.Y ;  /* 0x00000000000e7919 */ /* 0x000f220000002600 */
[----:B------:R-:W-:Y:S01]  /*0a20*/  ULDC UR6, c[0x0][0x28c] ;  /* 0x0000a30000067ab9 */ /* 0x000fe20000000800 */
[----:B------:R-:W-:Y:S01]  /*0a30*/  ISETP.NE.AND P0, PT, R8, 0x2, PT ;  /* 0x000000020800780c */ /* 0x000fe20003f05270 */
[----:B------:R-:W-:Y:S01]  /*0a40*/  UIADD3 UR6, UR6, 0x1f, URZ ;  /* 0x0000001f06067890 */ /* 0x000fe2000fffe03f */
[----:B0123--:R-:W0:Y:S01]  /*0a50*/  S2R R6, SR_CTAID.X ;  /* 0x0000000000067919 */ /* 0x00fe220000002500 */
[----:B------:R-:W-:Y:S01]  /*0a60*/  IMAD.MOV.U32 R7, RZ, RZ, RZ ;  /* 0x000000ffff077224 */ /* 0x000fe200078e00ff */
[----:B------:R-:W-:Y:S01]  /*0a70*/  UMOV UR39, URZ ;  /* 0x0000003f00277c82 */ /* 0x000fe20008000000 */
[----:B------:R-:W-:Y:S01]  /*0a80*/  USHF.R.S32.HI UR7, URZ, 0x1f, UR6 ;  /* 0x0000001f3f077899 */ /* 0x000fe20008011406 */
[----:B------:R-:W-:Y:S01]  /*0a90*/  UMOV UR38, URZ ;  /* 0x0000003f00267c82 */ /* 0x000fe20008000000 */
[----:B------:R-:W-:-:S02]  /*0aa0*/  ULDC.64 UR8, c[0x0][0x650] ;  /* 0x0001940000087ab9 */ /* 0x000fc40000000a00 */
[----:B------:R-:W-:-:S04]  /*0ab0*/  ULEA.HI UR7, UR7, UR6, URZ, 0x5 ;  /* 0x0000000607077291 */ /* 0x000fc8000f8f283f */
[----:B------:R-:W-:Y:S01]  /*0ac0*/  USHF.R.S32.HI UR40, URZ, 0x5, UR7 ;  /* 0x000000053f287899 */ /* 0x000fe20008011407 */
[----:B----4-:R-:W-:-:S13]  /*0ad0*/  ISETP.NE.AND P1, PT, R2, 0x1, PT ;  /* 0x000000010200780c */ /* 0x010fda0003f25270 */
[----:B------:R-:W0:Y:S01]  /*0ae0*/  @P1 LDC R19, c[0x0][0x10] ;  /* 0x00000400ff131b82 */ /* 0x000e220000000800 */
[----:B------:R-:W-:Y:S02]  /*0af0*/  @P1 IMAD.MOV.U32 R8, RZ, RZ, R14 ;  /* 0x000000ffff081224 */ /* 0x000fe400078e000e */
[----:B------:R-:W-:Y:S02]  /*0b00*/  @P1 IMAD.MOV.U32 R9, RZ, RZ, RZ ;  /* 0x000000ffff091224 */ /* 0x000fe400078e00ff */
[----:B------:R-:W-:-:S03]  /*0b10*/  @P1 IMAD.MOV.U32 R17, RZ, RZ, RZ ;  /* 0x000000ffff111224 */ /* 0x000fc600078e00ff */
[----:B------:R-:W1:Y:S01]  /*0b20*/  @!P1 LDC R11, c[0x0][0xc] ;  /* 0x00000300ff0b9b82 */ /* 0x000e620000000800 */
[----:B------:R-:W-:Y:S01]  /*0b30*/  ULDC UR4, c[0x0][0xc] ;  /* 0x0000030000047ab9 */ /* 0x000fe20000000800 */
[----:B------:R-:W-:Y:S02]  /*0b40*/  ULDC UR5, c[0x0][0x10] ;  /* 0x0000040000057ab9 */ /* 0x000fe40000000800 */
[----:B------:R-:W-:-:S04]  /*0b50*/  UIMAD.WIDE.U32 UR4, UR4, UR5, URZ ;  /* 0x00000005040472a5 */ /* 0x000fc8000f8e003f */
[----:B------:R-:W2:Y:S01]  /*0b60*/  LDC R2, c[0x0][0x14] ;  /* 0x00000500ff027b82 */ /* 0x000ea20000000800 */
[----:B0-----:R-:W-:-:S04]  /*0b70*/  @P1 IMAD.WIDE.U32 R18, R6, R19, R8 ;  /* 0x0000001306121225 */ /* 0x001fc800078e0008 */
[----:B------:R-:W-:Y:S02]  /*0b80*/  @P1 IMAD.IADD R17, R19, 0x1, R17 ;  /* 0x0000000113111824 */ /* 0x000fe400078e0211 */
[----:B-1----:R-:W-:-:S04]  /*0b90*/  @!P1 IMAD.WIDE.U32 R8, R11, R14, R6 ;  /* 0x0000000e0b089225 */ /* 0x002fc800078e0006 */
[----:B------:R-:W-:Y:S02]  /*0ba0*/  @!P1 IMAD.MOV.U32 R18, RZ, RZ, R8 ;  /* 0x000000ffff129224 */ /* 0x000fe400078e0008 */
[----:B------:R-:W-:Y:S02]  /*0bb0*/  @!P1 IMAD.MOV.U32 R17, RZ, RZ, R9 ;  /* 0x000000ffff119224 */ /* 0x000fe400078e0009 */
[----:B--2---:R-:W-:-:S04]  /*0bc0*/  IMAD.WIDE.U32 R12, R2, UR4, RZ ;  /* 0x00000004020c7c25 */ /* 0x004fc8000f8e00ff */
[----:B------:R-:W-:Y:S01]  /*0bd0*/  IMAD R23, R2, UR5, RZ ;  /* 0x0000000502177c24 */ /* 0x000fe2000f8e02ff */
[----:B------:R0:W-:Y:S03]  /*0be0*/  STL.64 [R1], R12 ;  /* 0x0000000c01007387 */ /* 0x0001e60000100a00 */
[----:B------:R-:W-:Y:S01]  /*0bf0*/  IMAD.IADD R23, R13, 0x1, R23 ;  /* 0x000000010d177824 */ /* 0x000fe200078e0217 */
[----:B------:R-:W-:Y:S06]  /*0c00*/  @P0 BRA `(.L_x_10) ;  /* 0x0000000000200947 */ /* 0x000fec0003800000 */
[----:B------:R-:W-:Y:S01]  /*0c10*/  UISETP.GE.U32.AND UP0, UPT, UR40, 0xb, UPT ;  /* 0x0000000b2800788c */ /* 0x000fe2000bf06070 */
[----:B------:R-:W-:Y:S01]  /*0c20*/  IADD3 R18, P0, R18, R12, RZ ;  /* 0x0000000c12127210 */ /* 0x000fe20007f1e0ff */
[----:B------:R-:W-:Y:S01]  /*0c30*/  UIMAD.WIDE.U32 UR4, UR40, -0x45d1745d, URZ ;  /* 0xba2e8ba3280478a5 */ /* 0x000fe2000f8e003f */
[----:B------:R-:W-:-:S03]  /*0c40*/  UMOV UR38, URZ ;  /* 0x0000003f00267c82 */ /* 0x000fc60008000000 */
[----:B------:R-:W-:Y:S01]  /*0c50*/  USHF.R.U32.HI UR4, URZ, 0x3, UR5 ;  /* 0x000000033f047899 */ /* 0x000fe20008011605 */
[----:B------:R-:W-:-:S03]  /*0c60*/  IMAD.X R17, R23, 0x1, R17, P0 ;  /* 0x0000000117117824 */ /* 0x000fc600000e0611 */
[----:B------:R-:W-:Y:S02]  /*0c70*/  UIMAD UR39, UR4, -0xb, UR40 ;  /* 0xfffffff5042778a4 */ /* 0x000fe4000f8e0228 */
[----:B------:R-:W-:-:S12]  /*0c80*/  @UP0 ULOP3.LUT UR38, UR4, 0x1, URZ, 0xc0, !UPT ;  /* 0x0000000104260892 */ /* 0x000fd8000f8ec03f */
.L_x_10:
[----:B------:R-:W-:Y:S01]  /*0c90*/  ISETP.GE.U32.AND P0, PT, R18, UR8, PT ;  /* 0x0000000812007c0c */ /* 0x000fe2000bf06070 */
[----:B------:R-:W-:Y:S01]  /*0ca0*/  IMAD.MOV.U32 R19, RZ, RZ, -0x1 ;  /* 0xffffffffff137424 */ /* 0x000fe200078e00ff */
[----:B------:R-:W-:Y:S01]  /*0cb0*/  PRMT R8, RZ, 0x7610, R8 ;  /* 0x00007610ff087816 */ /* 0x000fe20000000008 */
[----:B------:R-:W-:Y:S01]  /*0cc0*/  IMAD.MOV.U32 R22, RZ, RZ, -0x1 ;  /* 0xffffffffff167424 */ /* 0x000fe200078e00ff */
[----:B------:R-:W-:Y:S01]  /*0cd0*/  ISETP.GE.U32.AND.EX P0, PT, R17, UR9, PT, P0 ;  /* 0x0000000911007c0c */ /* 0x000fe2000bf06100 */
[----:B------:R-:W-:-:S12]  /*0ce0*/  IMAD.MOV.U32 R2, RZ, RZ, -0x1 ;  /* 0xffffffffff027424 */ /* 0x000fd800078e00ff */
[----:B------:R-:W-:Y:S05]  /*0cf0*/  @P0 BRA `(.L_x_11) ;  /* 0x00000004005c0947 */ /* 0x000fea0003800000 */
[----:B------:R-:W1:Y:S01]  /*0d00*/  LDC.64 R20, c[0x0][0x628] ;  /* 0x00018a00ff147b82 */ /* 0x000e620000000a00 */
[----:B------:R-:W-:Y:S02]  /*0d10*/  IMAD.MOV.U32 R8, RZ, RZ, R18 ;  /* 0x000000ffff087224 */ /* 0x000fe400078e0012 */
[----:B------:R-:W-:-:S05]  /*0d20*/  IMAD.MOV.U32 R9, RZ, RZ, R17 ;  /* 0x000000ffff097224 */ /* 0x000fca00078e0011 */
[----:B------:R-:W2:Y:S08]  /*0d30*/  LDC R2, c[0x0][0x630] ;  /* 0x00018c00ff027b82 */ /* 0x000eb00000000800 */
[----:B------:R-:W3:Y:S01]  /*0d40*/  LDC.64 R24, c[0x0][0x620] ;  /* 0x00018800ff187b82 */ /* 0x000ee20000000a00 */
[----:B-1----:R-:W-:-:S04]  /*0d50*/  ISETP.NE.U32.AND P0, PT, R20, RZ, PT ;  /* 0x000000ff1400720c */ /* 0x002fc80003f05070 */
[----:B------:R-:W-:-:S13]  /*0d60*/  ISETP.NE.AND.EX P0, PT, R21, RZ, PT, P0 ;  /* 0x000000ff1500720c */ /* 0x000fda0003f05300 */
[----:B--23--:R-:W-:Y:S05]  /*0d70*/  @!P0 BRA `(.L_x_12) ;  /* 0x0000000000288947 */ /* 0x00cfea0003800000 */
[----:B0-----:R-:W0:Y:S02]  /*0d80*/  LDC R13, c[0x0][0x634] ;  /* 0x00018d00ff0d7b82 */ /* 0x001e240000000800 */
[----:B0-----:R-:W-:-:S05]  /*0d90*/  IADD3 R13, P0, R18, R13, RZ ;  /* 0x0000000d120d7210 */ /* 0x001fca0007f1e0ff */
[----:B------:R-:W-:-:S04]  /*0da0*/  IMAD.X R15, RZ, RZ, R17, P0 ;  /* 0x000000ffff0f7224 */ /* 0x000fc800000e0611 */
[----:B------:R-:W-:-:S04]  /*0db0*/  IMAD.WIDE.U32 R8, R15, R20, RZ ;  /* 0x000000140f087225 */ /* 0x000fc800078e00ff */
[----:B------:R-:W-:-:S04]  /*0dc0*/  IMAD.WIDE.U32 R10, P0, R13, R21, R8 ;  /* 0x000000150d0a7225 */ /* 0x000fc80007800008 */
[----:B------:R-:W-:-:S04]  /*0dd0*/  IMAD.WIDE.U32 R8, R13, R20, RZ ;  /* 0x000000140d087225 */ /* 0x000fc800078e00ff */
[----:B------:R-:W-:Y:S01]  /*0de0*/  IMAD.X R13, RZ, RZ, RZ, P0 ;  /* 0x000000ffff0d7224 */ /* 0x000fe200000e06ff */
[----:B------:R-:W-:Y:S01]  /*0df0*/  IADD3 RZ, P0, R9, R10, RZ ;  /* 0x0000000a09ff7210 */ /* 0x000fe20007f1e0ff */
[----:B------:R-:W-:-:S04]  /*0e00*/  IMAD.MOV.U32 R12, RZ, RZ, R11 ;  /* 0x000000ffff0c7224 */ /* 0x000fc800078e000b */
[----:B------:R-:W-:-:S08]  /*0e10*/  IMAD.WIDE.U32.X R8, R15, R21, R12, P0 ;  /* 0x000000150f087225 */ /* 0x000fd000000e040c */
.L_x_12:
[-CC-:B------:R-:W-:Y:S01]  /*0e20*/  SHF.R.U64 R31, R8, R2.reuse, R9.reuse ;  /* 0x00000002081f7219 */ /* 0x180fe20000001209 */
[----:B0-----:R-:W0:Y:S01]  /*0e30*/  LDC R12, c[0x0][0x618] ;  /* 0x00018600ff0c7b82 */ /* 0x001e220000000800 */
[----:B------:R-:W-:Y:S01]  /*0e40*/  SHF.R.U32.HI R7, RZ, R2, R9 ;  /* 0x00000002ff077219 */ /* 0x000fe20000011609 */
[----:B------:R-:W-:Y:S01]  /*0e50*/  ULDC UR4, c[0x0][0x150] ;  /* 0x0000540000047ab9 */ /* 0x000fe20000000800 */
[----:B------:R-:W-:Y:S01]  /*0e60*/  IADD3 R11, P0, RZ, -R31, RZ ;  /* 0x8000001fff0b7210 */ /* 0x000fe20007f1e0ff */
[----:B------:R-:W-:Y:S01]  /*0e70*/  IMAD.MOV.U32 R19, RZ, RZ, R17 ;  /* 0x000000ffff137224 */ /* 0x000fe200078e0011 */
[----:B------:R-:W-:-:S03]  /*0e80*/  I2FP.F32.U32 R2, R6 ;  /* 0x0000000600027245 */ /* 0x000fc60000201000 */
[----:B------:R-:W1:Y:S01]  /*0e90*/  LDC.64 R26, c[0x0][0x640] ;  /* 0x00019000ff1a7b82 */ /* 0x000e620000000a00 */
[----:B------:R-:W-:Y:S02]  /*0ea0*/  IMAD.X R13, RZ, RZ, ~R7, P0 ;  /* 0x000000ffff0d7224 */ /* 0x000fe400000e0e07 */
[----:B------:R-:W-:Y:S01]  /*0eb0*/  FMUL R2, R2, UR4 ;  /* 0x0000000402027c20 */ /* 0x000fe20008400000 */
[----:B------:R-:W-:Y:S01]  /*0ec0*/  IMAD.WIDE.U32 R8, R11, R24, R18 ;  /* 0x000000180b087225 */ /* 0x000fe200078e0012 */
[----:B------:R-:W-:-:S03]  /*0ed0*/  ULDC UR4, c[0x0][0x154] ;  /* 0x0000550000047ab9 */ /* 0x000fc60000000800 */
[----:B------:R-:W-:Y:S01]  /*0ee0*/  IMAD R10, R13, R24, RZ ;  /* 0x000000180d0a7224 */ /* 0x000fe200078e02ff */
[----:B------:R-:W2:Y:S01]  /*0ef0*/  LDC R7, c[0x0][0x144] ;  /* 0x00005100ff077b82 */ /* 0x000ea20000000800 */
[----:B------:R-:W3:Y:S02]  /*0f00*/  F2I.U32.TRUNC.NTZ R2, R2 ;  /* 0x0000000200027305 */ /* 0x000ee4000020f000 */
[----:B------:R-:W-:-:S04]  /*0f10*/  IMAD R11, R11, R25, R10 ;  /* 0x000000190b0b7224 */ /* 0x000fc800078e020a */
[----:B------:R-:W-:Y:S01]  /*0f20*/  IMAD.IADD R9, R9, 0x1, R11 ;  /* 0x0000000109097824 */ /* 0x000fe200078e020b */
[----:B------:R-:W4:Y:S01]  /*0f30*/  LDC R22, c[0x0][0x608] ;  /* 0x00018200ff167b82 */ /* 0x000f220000000800 */
[----:B------:R-:W-:-:S03]  /*0f40*/  IMAD.MOV.U32 R11, RZ, RZ, -0x1 ;  /* 0xffffffffff0b7424 */ /* 0x000fc600078e00ff */
[--C-:B0-----:R-:W-:Y:S02]  /*0f50*/  SHF.R.U64 R20, R8, R12, R9.reuse ;  /* 0x0000000c08147219 */ /* 0x101fe40000001209 */
[----:B------:R-:W-:Y:S02]  /*0f60*/  I2FP.F32.U32 R8, R14 ;  /* 0x0000000e00087245 */ /* 0x000fe40000201000 */
[----:B------:R-:W0:Y:S01]  /*0f70*/  LDC R24, c[0x0][0x658] ;  /* 0x00019600ff187b82 */ /* 0x000e220000000800 */
[----:B-1----:R-:W-:Y:S01]  /*0f80*/  ISETP.NE.U32.AND P0, PT, R26, RZ, PT ;  /* 0x000000ff1a00720c */ /* 0x002fe20003f05070 */
[----:B---3--:R-:W-:Y:S02]  /*0f90*/  IMAD.MOV R10, RZ, RZ, -R2 ;  /* 0x000000ffff0a7224 */ /* 0x008fe400078e0a02 */
[----:B------:R-:W-:Y:S01]  /*0fa0*/  FMUL R8, R8, UR4 ;  /* 0x0000000408087c20 */ /* 0x000fe20008400000 */
[----:B------:R-:W-:Y:S02]  /*0fb0*/  SHF.R.U32.HI R9, RZ, R12, R9 ;  /* 0x0000000cff097219 */ /* 0x000fe40000011609 */
[----:B------:R-:W-:Y:S01]  /*0fc0*/  ISETP.NE.AND.EX P0, PT, R27, RZ, PT, P0 ;  /* 0x000000ff1b00720c */ /* 0x000fe20003f05300 */
[----:B------:R1:W3:Y:S01]  /*0fd0*/  F2I.U32.TRUNC.NTZ R15, R8 ;  /* 0x00000008000f7305 */ /* 0x0002e2000020f000 */
[----:B------:R-:W1:Y:S01]  /*0fe0*/  LDC R19, c[0x0][0x148] ;  /* 0x00005200ff137b82 */ /* 0x000e620000000800 */
[----:B--2---:R-:W-:-:S07]  /*0ff0*/  IMAD R2, R7, R10, R6 ;  /* 0x0000000a07027224 */ /* 0x004fce00078e0206 */
[----:B------:R-:W2:Y:S01]  /*1000*/  LDC R25, c[0x0][0x600] ;  /* 0x00018000ff197b82 */ /* 0x000ea20000000800 */
[-CC-:B----4-:R-:W-:Y:S02]  /*1010*/  SHF.R.U64 R32, R20, R22.reuse, R9.reuse ;  /* 0x0000001614207219 */ /* 0x190fe40000001209 */
[----:B------:R-:W-:Y:S01]  /*1020*/  SHF.R.U32.HI R7, RZ, R22, R9 ;  /* 0x00000016ff077219 */ /* 0x000fe20000011609 */
[----:B------:R-:W-:-:S04]  /*1030*/  IMAD.MOV.U32 R9, RZ, RZ, 0x1 ;  /* 0x00000001ff097424 */ /* 0x000fc800078e00ff */
[----:B------:R-:W4:Y:S01]  /*1040*/  LDC R28, c[0x0][0x648] ;  /* 0x00019200ff1c7b82 */ /* 0x000f220000000800 */
[-C--:B0-----:R-:W-:Y:S02]  /*1050*/  SHF.L.U32 R6, R11, R24.reuse, RZ ;  /* 0x000000180b067219 */ /* 0x081fe400000006ff */
[--C-:B------:R-:W-:Y:S02]  /*1060*/  SHF.R.U64 R22, R32, R24, R7.reuse ;  /* 0x0000001820167219 */ /* 0x100fe40000001207 */
[----:B------:R-:W-:Y:S02]  /*1070*/  LOP3.LUT R13, RZ, R6, RZ, 0x33, !PT ;  /* 0x00000006ff0d7212 */ /* 0x000fe400078e33ff */
[-C--:B------:R-:W-:Y:S01]  /*1080*/  SHF.R.U32.HI R7, RZ, R24.reuse, R7 ;  /* 0x00000018ff077219 */ /* 0x080fe20000011607 */
[----:B------:R-:W0:Y:S01]  /*1090*/  LDC R29, c[0x0][0x638] ;  /* 0x00018e00ff1d7b82 */ /* 0x000e220000000800 */
[----:B------:R-:W-:Y:S01]  /*10a0*/  SHF.L.U32 R12, R9, R24, RZ ;  /* 0x00000018090c7219 */ /* 0x000fe200000006ff */
[----:B------:R-:W-:-:S06]  /*10b0*/  IMAD.MOV.U32 R6, RZ, RZ, R22 ;  /* 0x000000ffff067224 */ /* 0x000fcc00078e0016 */
[----:B------:R-:W0:Y:S01]  /*10c0*/  LDC R30, c[0x0][0x610] ;  /* 0x00018400ff1e7b82 */ /* 0x000e220000000800 */
[----:B-1-3--:R-:W-:Y:S05]  /*10d0*/  @!P0 BRA `(.L_x_13) ;  /* 0x0000000000288947 */ /* 0x00afea0003800000 */
[----:B------:R-:W1:Y:S02]  /*10e0*/  LDC R11, c[0x0][0x64c] ;  /* 0x00019300ff0b7b82 */ /* 0x000e640000000800 */
[----:B-1----:R-:W-:-:S05]  /*10f0*/  IADD3 R11, P0, R22, R11, RZ ;  /* 0x0000000b160b7210 */ /* 0x002fca0007f1e0ff */
        /* <DEDUP_REMOVED lines=8> */
.L_x_13:
[----:B----4-:R-:W-:Y:S01]  /*1180*/  SHF.R.U64 R6, R6, R28, R7 ;  /* 0x0000001c06067219 */ /* 0x010fe20000001207 */
[----:B--2---:R-:W-:Y:S01]  /*1190*/  VIADD R7, R25, 0xffffffff ;  /* 0xffffffff19077836 */ /* 0x004fe20000000000 */
[----:B------:R-:W-:Y:S01]  /*11a0*/  LOP3.LUT R13, R32, R13, RZ, 0xc0, !PT ;  /* 0x0000000d200d7212 */ /* 0x000fe200078ec0ff */
[----:B------:R-:W-:Y:S02]  /*11b0*/  IMAD.MOV R15, RZ, RZ, -R15 ;  /* 0x000000ffff0f7224 */ /* 0x000fe400078e0a0f */
[----:B------:R-:W-:Y:S01]  /*11c0*/  IMAD.MOV R8, RZ, RZ, -R6 ;  /* 0x000000ffff087224 */ /* 0x000fe200078e0a06 */
[----:B------:R-:W-:Y:S01]  /*11d0*/  LOP3.LUT R7, R20, R7, RZ, 0xc0, !PT ;  /* 0x0000000714077212 */ /* 0x000fe200078ec0ff */
[----:B------:R-:W-:Y:S02]  /*11e0*/  IMAD R13, R12, R6, R13 ;  /* 0x000000060c0d7224 */ /* 0x000fe400078e020d */
[----:B------:R-:W-:Y:S02]  /*11f0*/  @P1 IMAD R2, R19, R15, R14 ;  /* 0x0000000f13021224 */ /* 0x000fe400078e020e */
[----:B0-----:R-:W-:-:S02]  /*1200*/  IMAD R6, R8, R29, R22 ;  /* 0x0000001d08067224 */ /* 0x001fc400078e0216 */
[----:B------:R-:W-:Y:S02]  /*1210*/  IMAD R2, R13, R30, R2 ;  /* 0x0000001e0d027224 */ /* 0x000fe400078e0202 */
[----:B------:R-:W-:Y:S02]  /*1220*/  IMAD R19, R6, R25, R7 ;  /* 0x0000001906137224 */ /* 0x000fe400078e0207 */
[----:B------:R-:W-:-:S03]  /*1230*/  IMAD.MOV.U32 R8, RZ, RZ, 0x1 ;  /* 0x00000001ff087424 */ /* 0x000fc600078e00ff */
[----:B------:R-:W-:Y:S02]  /*1240*/  SEL R22, R19, R2, !P1 ;  /* 0x0000000213167207 */ /* 0x000fe40004800000 */
[----:B------:R-:W-:Y:S01]  /*1250*/  SEL R19, R2, R19, !P1 ;  /* 0x0000001302137207 */ /* 0x000fe20004800000 */
[----:B------:R-:W-:-:S07]  /*1260*/  IMAD.MOV.U32 R2, RZ, RZ, R31 ;  /* 0x000000ffff027224 */ /* 0x000fce00078e001f */
.L_x_11:
[----:B------:R-:W-:Y:S05]  /*1270*/  @!P2 BRA `(.L_x_14) ;  /* 0x0000008c00f4a947 */ /* 0x000fea0003800000 */
[----:B------:R-:W-:-:S13]  /*1280*/  ISETP.GT.U32.AND P0, PT, R33, 0x1, PT ;  /* 0x000000012100780c */ /* 0x000fda0003f04070 */
[----:B------:R-:W-:Y:S05]  /*1290*/  @P0 EXIT ;  /* 0x000000000000094d */ /* 0x000fea0003800000 */
.L_x_15:
[----:B------:R-:W-:-:S08]  /*12a0*/  NOP ;  /* 0x0000000000007918 */ /* 0x000fd00000000000 */
[----:B------:R-:W1:Y:S02]  /*12b0*/  USETMAXREG.TRY_ALLOC.CTAPOOL UP0, 0xe8 ;  /* 0x000000e8000079c8 */ /* 0x000e640008000600 */
[----:B-1----:R-:W-:-:S13]  /*12c0*/  PLOP3.LUT P0, PT, PT, PT, UP0, 0x80, 0x0 ;  /* 0x000000000000781c */ /* 0x002fda0003f0f008 */
[----:B------:R-:W-:Y:S05]  /*12d0*/  @!P0 BRA `(.L_x_15) ;  /* 0xfffffffc00f08947 */ /* 0x000fea000383ffff */
[----:B------:R-:W-:-:S13]  /*12e0*/  LOP3.LUT P0, RZ, R8, 0xff, RZ, 0xc0, !PT ;  /* 0x000000ff08ff7812 */ /* 0x000fda000780c0ff */
[----:B------:R-:W-:Y:S05]  /*12f0*/  @!P0 EXIT ;  /* 0x000000000000894d */ /* 0x000fea0003800000 */
[----:B------:R-:W1:Y:S01]  /*1300*/  S2UR UR4, SR_CgaCtaId ;  /* 0x00000000000479c3 */ /* 0x000e620000008800 */
[----:B------:R-:W-:Y:S01]  /*1310*/  VIADD R6, R5, 0xffffffff ;  /* 0xffffffff05067836 */ /* 0x000fe20000000000 */
[----:B------:R-:W-:Y:S01]  /*1320*/  SHF.R.S32.HI R0, RZ, 0x1f, R3 ;  /* 0x0000001fff007819 */ /* 0x000fe20000011403 */
[----:B------:R-:W-:Y:S01]  /*1330*/  UMOV UR41, 0x400 ;  /* 0x0000040000297882 */ /* 0x000fe20000000000 */
[----:B------:R-:W-:Y:S01]  /*1340*/  UISETP.LT.AND UP0, UPT, UR40, 0x1, UPT ;  /* 0x000000012800788c */ /* 0x000fe2000bf01270 */
[----:B------:R-:W-:Y:S01]  /*1350*/  LOP3.LUT R172, R16, 0x1, RZ, 0xfc, !PT ;  /* 0x0000000110ac7812 */ /* 0x000fe200078efcff */
[----:B------:R-:W-:Y:S01]  /*1360*/  USHF.L.U32 UR44, UR40, 0x1, URZ ;  /* 0x00000001282c7899 */ /* 0x000fe2000800063f */
[----:B------:R-:W-:Y:S01]  /*1370*/  R2UR UR42, R6 ;  /* 0x00000000062a72ca */ /* 0x000fe200000e0000 */
[----:B------:R-:W-:Y:S01]  /*1380*/  USEL UR43, UR40, 0x1, UP0 ;  /* 0x00000001282b7887 */ /* 0x000fe20008000000 */
[CC--:B------:R-:W-:Y:S02]  /*1390*/  LEA.HI R4, R0.reuse, R3.reuse, RZ, 0x2 ;  /* 0x0000000300047211 */ /* 0x0c0fe400078f10ff */
[----:B------:R-:W-:Y:S01]  /*13a0*/  LEA.HI R0, R0, R3, RZ, 0x5 ;  /* 0x0000000300007211 */ /* 0x000fe200078f28ff */
[----:B------:R-:W-:Y:S01]  /*13b0*/  UIADD3 UR43, -UR43, UR40, URZ ;  /* 0x000000282b2b7290 */ /* 0x000fe2000fffe13f */
[----:B------:R-:W-:-:S02]  /*13c0*/  SHF.R.S32.HI R154, RZ, 0x2, R4 ;  /* 0x00000002ff9a7819 */ /* 0x000fc40000011404 */
[----:B------:R-:W-:Y:S02]  /*13d0*/  SHF.R.S32.HI R5, RZ, 0x1f, R4 ;  /* 0x0000001fff057819 */ /* 0x000fe40000011404 */
[----:B------:R-:W-:Y:S02]  /*13e0*/  LOP3.LUT R156, R4, 0xfffffffc, RZ, 0xc0, !PT ;  /* 0xfffffffc049c7812 */ /* 0x000fe400078ec0ff */
[----:B------:R-:W-:Y:S01]  /*13f0*/  LEA.HI R5, R5, R154, RZ, 0x3 ;  /* 0x0000009a05057211 */ /* 0x000fe200078f18ff */
[----:B------:R-:W-:Y:S01]  /*1400*/  USHF.L.U32 UR42, UR42, 0x3, URZ ;  /* 0x000000032a2a7899 */ /* 0x000fe2000800063f */
[----:B------:R-:W-:Y:S01]  /*1410*/  ISETP.NE.AND P0, PT, R6, RZ, PT ;  /* 0x000000ff0600720c */ /* 0x000fe20003f05270 */
[----:B------:R-:W-:Y:S01]  /*1420*/  IMAD.IADD R156, R3, 0x1, -R156 ;  /* 0x00000001039c7824 */ /* 0x000fe200078e0a9c */
[----:B------:R-:W-:Y:S01]  /*1430*/  LOP3.LUT R5, R5, 0xfffffff8, RZ, 0xc0, !PT ;  /* 0xfffffff805057812 */ /* 0x000fe200078ec0ff */
[----:B-1----:R-:W-:Y:S01]  /*1440*/  ULEA UR41, UR4, UR41, 0x18 ;  /* 0x0000002904297291 */ /* 0x002fe2000f8ec03f */
[----:B------:R-:W-:Y:S01]  /*1450*/  SEL R173, RZ, 0x1, P0 ;  /* 0x00000001ffad7807 */ /* 0x000fe20000000000 */
[----:B------:R-:W-:Y:S01]  /*1460*/  IMAD.U32 R158, RZ, RZ, UR42 ;  /* 0x0000002aff9e7e24 */ /* 0x000fe2000f8e00ff */
[----:B------:R-:W-:Y:S01]  /*1470*/  ULDC UR4, c[0x0][0x284] ;  /* 0x0000a10000047ab9 */ /* 0x000fe20000000800 */
[----:B------:R-:W-:Y:S01]  /*1480*/  IMAD.IADD R154, R154, 0x1, -R5 ;  /* 0x000000019a9a7824 */ /* 0x000fe200078e0a05 */
[----:B------:R-:W-:Y:S01]  /*1490*/  UIADD3 UR45, UR41, 0xc0, URZ ;  /* 0x000000c0292d7890 */ /* 0x000fe2000fffe03f */
[----:B------:R-:W-:-:S02]  /*14a0*/  SHF.R.S32.HI R5, RZ, 0x5, R0 ;  /* 0x00000005ff057819 */ /* 0x000fc40000011400 */
[C---:B------:R-:W-:Y:S02]  /*14b0*/  LOP3.LUT R160, R158.reuse, 0x8, RZ, 0xc0, !PT ;  /* 0x000000089ea07812 */ /* 0x040fe400078ec0ff */
[--C-:B------:R-:W-:Y:S01]  /*14c0*/  SHF.R.S32.HI R155, RZ, 0x1f, R154.reuse ;  /* 0x0000001fff9b7819 */ /* 0x100fe2000001149a */
[C-C-:B------:R-:W-:Y:S01]  /*14d0*/  IMAD R161, R5.reuse, -0x10, -R154.reuse ;  /* 0xfffffff005a17824 */ /* 0x140fe200078e0a9a */
[----:B------:R-:W-:Y:S01]  /*14e0*/  LOP3.LUT R158, R158, 0x8, RZ, 0xc, !PT ;  /* 0x000000089e9e7812 */ /* 0x000fe200078e0cff */
[----:B------:R-:W-:Y:S01]  /*14f0*/  IMAD.U32 R157, RZ, RZ, UR45 ;  /* 0x0000002dff9d7e24 */ /* 0x000fe2000f8e00ff */
[----:B------:R-:W-:Y:S01]  /*1500*/  LOP3.LUT R160, R160, 0x18, RZ, 0x3c, !PT ;  /* 0x00000018a0a07812 */ /* 0x000fe200078e3cff */
[----:B------:R-:W-:-:S04]  /*1510*/  IMAD.WIDE R154, R5, 0x10, R154 ;  /* 0x00000010059a7825 */ /* 0x000fc800078e029a */
[----:B------:R-:W-:Y:S02]  /*1520*/  VIADD R159, R157, UR42 ;  /* 0x0000002a9d9f7c36 */ /* 0x000fe40008000000 */
[----:B------:R-:W-:-:S07]  /*1530*/  VIADD R161, R161, UR4 ;  /* 0x00000004a1a17c36 */ /* 0x000fce0008000000 */
.L_x_291:
[----:B------:R-:W-:Y:S01]  /*1540*/  SHF.L.U32 R0, R173, 0x1f, RZ ;  /* 0x0000001fad007819 */ /* 0x000fe200000006ff */
[----:B------:R-:W-:Y:S02]  /*1550*/  ULDC UR4, c[0x0][0x28c] ;  /* 0x0000a30000047ab9 */ /* 0x000fe40000000800 */
[----:B------:R-:W-:Y:S01]  /*1560*/  ISETP.LT.AND P1, PT, RZ, UR4, PT ;  /* 0x00000004ff007c0c */ /* 0x000fe2000bf21270 */
[----:B------:R-:W1:Y:S02]  /*1570*/  SYNCS.PHASECHK.TRANS64.TRYWAIT P0, [R157+UR42], R0 ;  /* 0x000000009d0075a7 */ /* 0x000e64000800016a */
[----:B-1-34-:R-:W-:Y:S10]  /*1580*/  @!P0 BRA `(.L_x_16) ;  /* 0x000000a000248947 */ /* 0x01aff40003800000 */
.L_x_320:
[----:B------:R-:W-:Y:S05]  /*1590*/  @P1 BRA `(.L_x_17) ;  /* 0x0000000000401947 */ /* 0x000fea0003800000 */
[----:B-1----:R-:W-:Y:S01]  /*15a0*/  MOV R0, 0x0 ;  /* 0x0000000000007802 */ /* 0x002fe20000000f00 */
[----:B------:R-:W-:Y:S01]  /*15b0*/  ULDC.64 UR4, c[0x4][0x68] ;  /* 0x01001a0000047ab9 */ /* 0x000fe20000000a00 */
[----:B------:R-:W-:Y:S01]  /*15c0*/  ULDC.64 UR6, c[0x4][0x8] ;  /* 0x0100020000067ab9 */ /* 0x000fe20000000a00 */
[----:B------:R-:W-:Y:S01]  /*15d0*/  IMAD.U32 R4, RZ, RZ, UR4 ;  /* 0x00000004ff047e24 */ /* 0x000fe2000f8e00ff */
[----:B------:R1:W2:Y:S01]  /*15e0*/  LDC.64 R14, c[0x4][R0] ;  /* 0x01000000000e7b82 */ /* 0x0002a20000000a00 */
[----:B------:R-:W-:Y:S01]  /*15f0*/  IMAD.U32 R5, RZ, RZ, UR5 ;  /* 0x00000005ff057e24 */ /* 0x000fe2000f8e00ff */
[----:B------:R-:W-:Y:S01]  /*1600*/  ULDC.64 UR4, c[0x4][0x70] ;  /* 0x01001c0000047ab9 */ /* 0x000fe20000000a00 */
[----:B------:R-:W-:Y:S02]  /*1610*/  IMAD.U32 R10, RZ, RZ, UR6 ;  /* 0x00000006ff0a7e24 */ /* 0x000fe4000f8e00ff */
[----:B------:R-:W-:Y:S02]  /*1620*/  IMAD.U32 R6, RZ, RZ, UR4 ;  /* 0x00000004ff067e24 */ /* 0x000fe4000f8e00ff */
[----:B------:R-:W-:-:S02]  /*1630*/  IMAD.U32 R7, RZ, RZ, UR5 ;  /* 0x00000005ff077e24 */ /* 0x000fc4000f8e00ff */
[----:B------:R-:W-:Y:S02]  /*1640*/  IMAD.U32 R11, RZ, RZ, UR7 ;  /* 0x00000007ff0b7e24 */ /* 0x000fe4000f8e00ff */
[----:B------:R-:W-:Y:S02]  /*1650*/  IMAD.MOV.U32 R8, RZ, RZ, 0x1e1 ;  /* 0x000001e1ff087424 */ /* 0x000fe400078e00ff */
[----:B0-----:R-:W-:Y:S02]  /*1660*/  IMAD.MOV.U32 R12, RZ, RZ, 0x1 ;  /* 0x00000001ff0c7424 */ /* 0x001fe400078e00ff */
[----:B-1----:R-:W-:-:S07]  /*1670*/  IMAD.MOV.U32 R13, RZ, RZ, RZ ;  /* 0x000000ffff0d7224 */ /* 0x002fce00078e00ff */
[----:B------:R-:W-:-:S07]  /*1680*/  LEPC R20, `(.L_x_17) ;  /* 0x000000001014794e */ /* 0x000fce0000000000 */
[----:B--2--5:R-:W-:Y:S05]  /*1690*/  CALL.ABS.NOINC R14 ;  /* 0x000000000e007343 */ /* 0x024fea0003c00000 */
.L_x_17:
[----:B------:R-:W-:-:S13]  /*16a0*/  ISETP.NE.AND P0, PT, R172, 0x3, PT ;  /* 0x00000003ac00780c */ /* 0x000fda0003f05270 */
[----:B------:R-:W-:Y:S05]  /*16b0*/  @!P0 BRA `(.L_x_18) ;  /* 0x0000000000048947 */ /* 0x000fea0003800000 */
[----:B------:R-:W-:Y:S01]  /*16c0*/  BPT.TRAP 0x1 ;  /* 0x000000040000795c */ /* 0x000fe20000300000 */
.L_x_18:
[----:B------:R-:W-:Y:S02]  /*16d0*/  IMAD.U32 R3, RZ, RZ, UR39 ;  /* 0x00000027ff037e24 */ /* 0x000fe4000f8e00ff */
[----:B-1----:R-:W-:-:S03]  /*16e0*/  IMAD.U32 R0, RZ, RZ, UR38 ;  /* 0x00000026ff007e24 */ /* 0x002fc6000f8e00ff */
[----:B------:R-:W-:Y:S02]  /*16f0*/  LEA R3, R3, UR41, 0x3 ;  /* 0x0000002903037c11 */ /* 0x000fe4000f8e18ff */
[----:B------:R-:W-:-:S04]  /*1700*/  SHF.L.U32 R0, R0, 0x1f, RZ ;  /* 0x0000001f00007819 */ /* 0x000fc800000006ff */
[----:B------:R1:W2:Y:S01]  /*1710*/  SYNCS.PHASECHK.TRANS64.TRYWAIT P1, [R3+URZ], R0 ;  /* 0x00000000030075a7 */ /* 0x0002a2000802017f */
[----:B------:R-:W-:Y:S05]  /*1720*/  @!P0 BRA `(.L_x_19) ;  /* 0x0000000000048947 */ /* 0x000fea0003800000 */
[----:B------:R-:W-:Y:S01]  /*1730*/  BPT.TRAP 0x1 ;  /* 0x000000040000795c */ /* 0x000fe20000300000 */
.L_x_19:
[----:B------:R-:W-:-:S05]  /*1740*/  IMAD.U32 R4, RZ, RZ, UR43 ;  /* 0x0000002bff047e24 */ /* 0x000fca000f8e00ff */
[----:B------:R-:W-:Y:S01]  /*1750*/  ISETP.GE.AND P2, PT, R4, 0x1, PT ;  /* 0x000000010400780c */ /* 0x000fe20003f46270 */
[----:B--2---:R-:W-:-:S12]  /*1760*/  @P1 BRA `(.L_x_20) ;  /* 0x0000000000081947 */ /* 0x004fd80003800000 */
[----:B------:R-:W2:Y:S02]  /*1770*/  SYNCS.PHASECHK.TRANS64.TRYWAIT P1, [R3+URZ], R0 ;  /* 0x00000000030075a7 */ /* 0x000ea4000802017f */
[----:B--2---:R-:W-:Y:S05]  /*1780*/  @!P1 BRA `(.L_x_21) ;  /* 0x0000009c00b89947 */ /* 0x004fea0003800000 */
.L_x_20:
[----:B------:R-:W-:Y:S05]  /*1790*/  WARPSYNC.ALL ;  /* 0x0000000000007948 */ /* 0x000fea0003800000 */
[----:B------:R-:W-:Y:S01]  /*17a0*/  UIADD3 UR4, UR41, 0x180, URZ ;  /* 0x0000018029047890 */ /* 0x000fe2000fffe03f */
[----:B------:R-:W-:Y:S01]  /*17b0*/  WARPGROUP.ARRIVE ;  /* 0x00000000000079c5 */ /* 0x000fe20000000000 */
[----:B------:R-:W-:Y:S02]  /*17c0*/  UIADD3 UR5, UR41, 0xb180, URZ ;  /* 0x0000b18029057890 */ /* 0x000fe4000fffe03f */
[----:B------:R-:W-:Y:S02]  /*17d0*/  USHF.R.U32.HI UR4, URZ, 0x4, UR4 ;  /* 0x000000043f047899 */ /* 0x000fe40008011604 */
[----:B------:R-:W-:-:S02]  /*17e0*/  USHF.R.U32.HI UR5, URZ, 0x4, UR5 ;  /* 0x000000043f057899 */ /* 0x000fc40008011605 */
[----:B------:R-:W-:Y:S02]  /*17f0*/  ULOP3.LUT UR4, UR4, 0x3fff, URZ, 0xc0, !UPT ;  /* 0x00003fff04047892 */ /* 0x000fe4000f8ec03f */
[----:B------:R-:W-:Y:S02]  /*1800*/  ULOP3.LUT UR5, UR5, 0x3fff, URZ, 0xc0, !UPT ;  /* 0x00003fff05057892 */ /* 0x000fe4000f8ec03f */
[----:B------:R-:W-:Y:S02]  /*1810*/  ULOP3.LUT UR11, UR4, 0x10000, URZ, 0xfc, !UPT ;  /* 0x00010000040b7892 */ /* 0x000fe4000f8efc3f */
[----:B------:R-:W-:Y:S02]  /*1820*/  ULOP3.LUT UR10, UR5, 0x10000, URZ, 0xfc, !UPT ;  /* 0x00010000050a7892 */ /* 0x000fe4000f8efc3f */
[----:B------:R-:W-:Y:S02]  /*1830*/  ULEA UR4, UR39, UR11, 0x8 ;  /* 0x0000000b27047291 */ /* 0x000fe4000f8e403f */
[----:B------:R-:W-:Y:S01]  /*1840*/  ULEA UR6, UR39, UR10, 0xa ;  /* 0x0000000a27067291 */ /* 0x000fe2000f8e503f */
[----:B------:R-:W-:Y:S01]  /*1850*/  UMOV UR5, 0x80000020 ;  /* 0x8000002000057882 */ /* 0x000fe20000000000 */
[----:B------:R-:W-:-:S07]  /*1860*/  UMOV UR7, 0x80000020 ;  /* 0x8000002000077882 */ /* 0x000fce0000000000 */
[----:B------:R-:W-:Y:S01]  /*1870*/  HGMMA.64x256x16.F32 R24, gdesc[UR4], RZ, !UPT, gsb0 ;  /* 0x03e00000041879f0 */ /* 0x000fe2000c0008ff */
[----:B------:R-:W-:Y:S02]  /*1880*/  UIADD3 UR4, UR4, 0x2, URZ ;  /* 0x0000000204047890 */ /* 0x000fe4000fffe03f */
[----:B------:R-:W-:Y:S01]  /*1890*/  UIADD3 UR6, UR6, 0x2, URZ ;  /* 0x0000000206067890 */ /* 0x000fe2000fffe03f */
[----:B------:R-:W-:Y:S01]  /*18a0*/  UMOV UR5, 0x80000020 ;  /* 0x8000002000057882 */ /* 0x000fe20000000000 */
[----:B------:R-:W-:Y:S01]  /*18b0*/  UMOV UR7, 0x80000020 ;  /* 0x8000002000077882 */ /* 0x000fe20000000000 */
[----:B------:R-:W-:Y:S02]  /*18c0*/  WARPGROUP.DEPBAR.LE gsb0, 0x0 ;  /* 0x00008000000079c5 */ /* 0x000fe40000010000 */
[----:B------:R-:W-:-:S15]  /*18d0*/  WARPGROUP.ARRIVE ;  /* 0x00000000000079c5 */ /* 0x000fde0000000000 */
[----:B------:R-:W-:-:S05]  /*18e0*/  NOP ;  /* 0x0000000000007918 */ /* 0x000fca0000000000 */
[----:B------:R-:W-:Y:S03]  /*18f0*/  HGMMA.64x256x16.F32 R24, gdesc[UR4], R24, gsb0 ;  /* 0x03e00000041879f0 */ /* 0x000fe60008000818 */
[----:B------:R-:W-:Y:S02]  /*1900*/  WARPGROUP.DEPBAR.LE gsb0, 0x0 ;  /* 0x00008000000079c5 */ /* 0x000fe40000010000 */
[----:B------:R-:W-:Y:S05]  /*1910*/  @!P2 BRA `(.L_x_22) ;  /* 0x0000000000d4a947 */ /* 0x000fea0003800000 */
[----:B------:R-:W-:Y:S01]  /*1920*/  UIADD3 UR4, UR39, 0x1, URZ ;  /* 0x0000000127047890 */ /* 0x000fe2000fffe03f */
[----:B-12---:R-:W-:Y:S01]  /*1930*/  IMAD.U32 R0, RZ, RZ, UR43 ;  /* 0x0000002bff007e24 */ /* 0x006fe2000f8e00ff */
[----:B------:R-:W-:Y:S02]  /*1940*/  UMOV UR9, UR39 ;  /* 0x0000002700097c82 */ /* 0x000fe40008000000 */
[----:B------:R-:W-:-:S04]  /*1950*/  UISETP.NE.AND UP0, UPT, UR4, 0xb, UPT ;  /* 0x0000000b0400788c */ /* 0x000fc8000bf05270 */
[----:B------:R-:W-:Y:S02]  /*1960*/  USEL UR5, URZ, 0x1, UP0 ;  /* 0x000000013f057887 */ /* 0x000fe40008000000 */
[----:B------:R-:W-:Y:S02]  /*1970*/  USEL UR8, UR4, URZ, UP0 ;  /* 0x0000003f04087287 */ /* 0x000fe40008000000 */
[----:B------:R-:W-:-:S06]  /*1980*/  ULOP3.LUT UR5, UR38, UR5, URZ, 0x3c, !UPT ;  /* 0x0000000526057292 */ /* 0x000fcc000f8e3c3f */
[----:B------:R-:W-:-:S07]  /*1990*/  IMAD.U32 R5, RZ, RZ, UR5 ;  /* 0x00000005ff057e24 */ /* 0x000fce000f8e00ff */
.L_x_29:
[----:B-12---:R-:W-:Y:S05]  /*19a0*/  @!P0 BRA `(.L_x_23) ;  /* 0x0000000000048947 */ /* 0x006fea0003800000 */
[----:B------:R-:W-:Y:S01]  /*19b0*/  BPT.TRAP 0x1 ;  /* 0x000000040000795c */ /* 0x000fe20000300000 */
.L_x_23:
[----:B------:R-:W-:Y:S01]  /*19c0*/  ULEA UR4, UR8, UR41, 0x3 ;  /* 0x0000002908047291 */ /* 0x000fe2000f8e183f */
[----:B------:R-:W-:-:S08]  /*19d0*/  SHF.L.U32 R3, R5, 0x1f, RZ ;  /* 0x0000001f05037819 */ /* 0x000fd000000006ff */
[----:B------:R1:W2:Y:S01]  /*19e0*/  SYNCS.PHASECHK.TRANS64.TRYWAIT P1, [UR4], R3 ;  /* 0x00000003ff0075a7 */ /* 0x0002a20008020144 */
[----:B------:R-:W-:Y:S05]  /*19f0*/  @!P0 BRA `(.L_x_24) ;  /* 0x0000000000048947 */ /* 0x000fea0003800000 */
[----:B------:R-:W-:Y:S01]  /*1a00*/  BPT.TRAP 0x1 ;  /* 0x000000040000795c */ /* 0x000fe20000300000 */
.L_x_24:
[----:B--2---:R-:W-:Y:S05]  /*1a10*/  @P1 BRA `(.L_x_25) ;  /* 0x0000000000081947 */ /* 0x004fea0003800000 */
[----:B------:R-:W2:Y:S02]  /*1a20*/  SYNCS.PHASECHK.TRANS64.TRYWAIT P1, [UR4], R3 ;  /* 0x00000003ff0075a7 */ /* 0x000ea40008020144 */
[----:B--2---:R-:W-:Y:S05]  /*1a30*/  @!P1 BRA `(.L_x_26) ;  /* 0x0000009c00209947 */ /* 0x004fea0003800000 */
.L_x_25:
[----:B------:R-:W-:Y:S01]  /*1a40*/  ULEA UR4, UR8, UR11, 0x8 ;  /* 0x0000000b08047291 */ /* 0x000fe2000f8e403f */
[----:B------:R-:W-:Y:S01]  /*1a50*/  WARPGROUP.ARRIVE ;  /* 0x00000000000079c5 */ /* 0x000fe20000000000 */
[----:B------:R-:W-:Y:S01]  /*1a60*/  ULEA UR6, UR8, UR10, 0xa ;  /* 0x0000000a08067291 */ /* 0x000fe2000f8e503f */
[----:B------:R-:W-:Y:S01]  /*1a70*/  UMOV UR5, 0x80000020 ;  /* 0x8000002000057882 */ /* 0x000fe20000000000 */
[----:B------:R-:W-:-:S07]  /*1a80*/  UMOV UR7, 0x80000020 ;  /* 0x8000002000077882 */ /* 0x000fce0000000000 */
[----:B------:R-:W-:Y:S01]  /*1a90*/  HGMMA.64x256x16.F32 R24, gdesc[UR4], R24, gsb0 ;  /* 0x03e00000041879f0 */ /* 0x000fe20008000818 */
        /* <DEDUP_REMOVED lines=10> */
[----:B------:R-:W-:Y:S01]  /*1b40*/  BPT.TRAP 0x1 ;  /* 0x000000040000795c */ /* 0x000fe20000300000 */
.L_x_27:
[----:B------:R-:W-:Y:S01]  /*1b50*/  ULEA UR4, UR9, UR41, 0x3 ;  /* 0x0000002909047291 */ /* 0x000fe2000f8e183f */
[----:B------:R-:W-:-:S03]  /*1b60*/  ISETP.GT.U32.AND P1, PT, R16, 0x1, PT ;  /* 0x000000011000780c */ /* 0x000fc60003f24070 */
[----:B------:R-:W-:-:S04]  /*1b70*/  UIADD3 UR4, UR4, 0x58, URZ ;  /* 0x0000005804047890 */ /* 0x000fc8000fffe03f */
[----:B------:R-:W-:-:S09]  /*1b80*/  UPRMT UR4, URZ, 0x654, UR4 ;  /* 0x000006543f047896 */ /* 0x000fd20008000004 */
[----:B------:R-:W-:Y:S01]  /*1b90*/  SYNCS.ARRIVE.TRANS64.RED.A1T0 RZ, [UR4], RZ ;  /* 0x000000ffffff79a7 */ /* 0x000fe20008100404 */
[----:B------:R-:W-:Y:S05]  /*1ba0*/  @P1 BRA `(.L_x_28) ;  /* 0x0000000000041947 */ /* 0x000fea0003800000 */
[----:B------:R-:W-:Y:S01]  /*1bb0*/  BPT.TRAP 0x1 ;  /* 0x000000040000795c */ /* 0x000fe20000300000 */
.L_x_28:
[----:B------:R-:W-:Y:S01]  /*1bc0*/  UIADD3 UR8, UR8, 0x1, URZ ;  /* 0x0000000108087890 */ /* 0x000fe2000fffe03f */
[C---:B------:R-:W-:Y:S01]  /*1bd0*/  ISETP.GT.AND P1, PT, R0.reuse, 0x1, PT ;  /* 0x000000010000780c */ /* 0x040fe20003f24270 */
[----:B------:R-:W-:Y:S01]  /*1be0*/  UIADD3 UR9, UR9, 0x1, URZ ;  /* 0x0000000109097890 */ /* 0x000fe2000fffe03f */
[----:B------:R-:W-:Y:S01]  /*1bf0*/  VIADD R0, R0, 0xffffffff ;  /* 0xffffffff00007836 */ /* 0x000fe20000000000 */
[----:B------:R-:W-:Y:S02]  /*1c00*/  UISETP.NE.AND UP0, UPT, UR8, 0xb, UPT ;  /* 0x0000000b0800788c */ /* 0x000fe4000bf05270 */
[----:B------:R-:W-:Y:S02]  /*1c10*/  UISETP.NE.AND UP1, UPT, UR9, 0xb, UPT ;  /* 0x0000000b0900788c */ /* 0x000fe4000bf25270 */
[----:B------:R-:W-:Y:S02]  /*1c20*/  USEL UR4, URZ, 0x1, UP0 ;  /* 0x000000013f047887 */ /* 0x000fe40008000000 */
[----:B------:R-:W-:-:S02]  /*1c30*/  USEL UR8, UR8, URZ, UP0 ;  /* 0x0000003f08087287 */ /* 0x000fc40008000000 */
[----:B------:R-:W-:Y:S02]  /*1c40*/  USEL UR9, UR9, URZ, UP1 ;  /* 0x0000003f09097287 */ /* 0x000fe40008800000 */
[----:B------:R-:W-:Y:S01]  /*1c50*/  LOP3.LUT R5, R5, UR4, RZ, 0x3c, !PT ;  /* 0x0000000405057c12 */ /* 0x000fe2000f8e3cff */
[----:B------:R-:W-:Y:S09]  /*1c60*/  @P1 BRA `(.L_x_29) ;  /* 0xfffffffc004c1947 */ /* 0x000ff2000383ffff */
.L_x_22:
[----:B-12---:R-:W1:Y:S01]  /*1c70*/  LDC R0, c[0x0][0x28c] ;  /* 0x0000a300ff007b82 */ /* 0x006e620000000800 */
[----:B------:R2:W-:Y:S01]  /*1c80*/  SYNCS.ARRIVE.TRANS64.A1T0 RZ, [R158+UR45], RZ ;  /* 0x000000ff9eff79a7 */ /* 0x0005e2000810002d */
[----:B-1----:R-:W-:-:S13]  /*1c90*/  ISETP.GE.AND P1, PT, R0, 0x1, PT ;  /* 0x000000010000780c */ /* 0x002fda0003f26270 */
[----:B--2---:R-:W-:Y:S05]  /*1ca0*/  @!P1 BRA `(.L_x_30) ;  /* 0x0000000000349947 */ /* 0x004fea0003800000 */
[----:B------:R-:W-:Y:S05]  /*1cb0*/  @!P0 BRA `(.L_x_31) ;  /* 0x0000000000048947 */ /* 0x000fea0003800000 */
[----:B------:R-:W-:Y:S01]  /*1cc0*/  BPT.TRAP 0x1 ;  /* 0x000000040000795c */ /* 0x000fe20000300000 */
.L_x_31:
[----:B------:R-:W-:Y:S01]  /*1cd0*/  UIADD3 UR6, UR43, UR39, URZ ;  /* 0x000000272b067290 */ /* 0x000fe2000fffe03f */
[----:B------:R-:W-:-:S03]  /*1ce0*/  ISETP.GT.U32.AND P0, PT, R16, 0x1, PT ;  /* 0x000000011000780c */ /* 0x000fc60003f04070 */
[----:B------:R-:W-:-:S04]  /*1cf0*/  UIMAD.WIDE.U32 UR4, UR6, -0x45d1745d, URZ ;  /* 0xba2e8ba3060478a5 */ /* 0x000fc8000f8e003f */
[----:B------:R-:W-:-:S04]  /*1d00*/  USHF.R.U32.HI UR4, URZ, 0x3, UR5 ;  /* 0x000000033f047899 */ /* 0x000fc80008011605 */
[----:B------:R-:W-:-:S04]  /*1d10*/  UIMAD UR6, UR4, -0xb, UR6 ;  /* 0xfffffff5040678a4 */ /* 0x000fc8000f8e0206 */
[----:B------:R-:W-:-:S04]  /*1d20*/  ULEA UR6, UR6, UR41, 0x3 ;  /* 0x0000002906067291 */ /* 0x000fc8000f8e183f */
[----:B------:R-:W-:-:S04]  /*1d30*/  UIADD3 UR6, UR6, 0x58, URZ ;  /* 0x0000005806067890 */ /* 0x000fc8000fffe03f */
[----:B------:R-:W-:-:S09]  /*1d40*/  UPRMT UR6, URZ, 0x654, UR6 ;  /* 0x000006543f067896 */ /* 0x000fd20008000006 */
[----:B------:R-:W-:Y:S01]  /*1d50*/  SYNCS.ARRIVE.TRANS64.RED.A1T0 RZ, [UR6], RZ ;  /* 0x000000ffffff79a7 */ /* 0x000fe20008100406 */
[----:B------:R-:W-:Y:S05]  /*1d60*/  @P0 BRA `(.L_x_30) ;  /* 0x0000000000040947 */ /* 0x000fea0003800000 */
[----:B------:R-:W-:Y:S01]  /*1d70*/  BPT.TRAP 0x1 ;  /* 0x000000040000795c */ /* 0x000fe20000300000 */
.L_x_30:
[----:B------:R-:W-:Y:S01]  /*1d80*/  SHF.L.U32 R0, R173, 0x1f, RZ ;  /* 0x0000001fad007819 */ /* 0x000fe200000006ff */
[----:B------:R-:W-:Y:S01]  /*1d90*/  UIADD3 UR39, UR44, UR39, URZ ;  /* 0x000000272c277290 */ /* 0x000fe2000fffe03f */
[----:B------:R-:W1:Y:S01]  /*1da0*/  LDC R15, c[0x0][0x288] ;  /* 0x0000a200ff0f7b82 */ /* 0x000e620000000800 */
[----:B------:R-:W-:Y:S01]  /*1db0*/  UISETP.GE.U32.AND UP1, UPT, UR44, 0xb, UPT ;  /* 0x0000000b2c00788c */ /* 0x000fe2000bf26070 */
[----:B------:R-:W-:Y:S01]  /*1dc0*/  IMAD.SHL.U32 R8, R156, 0x2, RZ ;  /* 0x000000029c087824 */ /* 0x000fe200078e00ff */
[----:B------:R-:W-:Y:S02]  /*1dd0*/  UISETP.GT.U32.AND UP0, UPT, UR39, 0xa, UPT ;  /* 0x0000000a2700788c */ /* 0x000fe4000bf04070 */
[----:B------:R-:W-:Y:S02]  /*1de0*/  UIMAD.WIDE.U32 UR4, UR39, -0x45d1745d, URZ ;  /* 0xba2e8ba3270478a5 */ /* 0x000fe4000f8e003f */
[----:B------:R-:W-:Y:S01]  /*1df0*/  UISETP.LT.U32.AND UP0, UPT, UR44, 0xb, UP0 ;  /* 0x0000000b2c00788c */ /* 0x000fe20008701070 */
[----:B------:R-:W2:Y:S01]  /*1e00*/  SYNCS.PHASECHK.TRANS64.TRYWAIT P0, [R157+UR42+0x10], R0 ;  /* 0x000010009d0075a7 */ /* 0x000ea2000800016a */
[----:B------:R-:W-:Y:S01]  /*1e10*/  USHF.R.U32.HI UR4, URZ, 0x3, UR5 ;  /* 0x000000033f047899 */ /* 0x000fe20008011605 */
[----:B------:R-:W-:Y:S01]  /*1e20*/  SHF.R.S32.HI R9, RZ, 0x1f, R8 ;  /* 0x0000001fff097819 */ /* 0x000fe20000011408 */
[----:B------:R-:W-:-:S02]  /*1e30*/  USEL UR6, URZ, 0x1, !UP0 ;  /* 0x000000013f067887 */ /* 0x000fc4000c000000 */
[----:B------:R-:W-:Y:S02]  /*1e40*/  UIMAD UR39, UR4, -0xb, UR39 ;  /* 0xfffffff5042778a4 */ /* 0x000fe4000f8e0227 */
[----:B------:R-:W-:-:S04]  /*1e50*/  ULOP3.LUT UR38, UR38, UR6, URZ, 0x3c, !UPT ;  /* 0x0000000626267292 */ /* 0x000fc8000f8e3c3f */
[----:B------:R-:W-:Y:S01]  /*1e60*/  @UP1 ULOP3.LUT UR38, UR38, 0x1, UR4, 0x78, !UPT ;  /* 0x0000000126261892 */ /* 0x000fe2000f8e7804 */
[----:B-12---:R-:W-:Y:S11]  /*1e70*/  @!P0 BRA `(.L_x_32) ;  /* 0x0000009800288947 */ /* 0x006ff60003800000 */
.L_x_321:
[----:B------:R-:W-:Y:S01]  /*1e80*/  IMAD.SHL.U32 R14, R19, 0x40, RZ ;  /* 0x00000040130e7824 */ /* 0x000fe200078e00ff */
[----:B------:R-:W-:Y:S01]  /*1e90*/  ULDC UR6, c[0x0][0x284] ;  /* 0x0000a10000067ab9 */ /* 0x000fe20000000800 */
[----:B0-----:R-:W-:Y:S01]  /*1ea0*/  IMAD.SHL.U32 R12, R22, 0x100, RZ ;  /* 0x00000100160c7824 */ /* 0x001fe200078e00ff */
[----:B------:R-:W-:Y:S01]  /*1eb0*/  SHF.R.S32.HI R165, RZ, 0x1f, R2 ;  /* 0x0000001fffa57819 */ /* 0x000fe20000011402 */
[----:B------:R-:W-:Y:S01]  /*1ec0*/  ULDC.64 UR4, c[0x0][0x5d0] ;  /* 0x0001740000047ab9 */ /* 0x000fe20000000a00 */
[----:B------:R-:W-:Y:S01]  /*1ed0*/  ISETP.GE.AND P0, PT, R14, UR6, PT ;  /* 0x000000060e007c0c */ /* 0x000fe2000bf06270 */
[----:B------:R-:W-:Y:S01]  /*1ee0*/  IMAD.WIDE.U32 R4, R2, UR4, R8 ;  /* 0x0000000402047c25 */ /* 0x000fe2000f8e0008 */
[----:B------:R-:W-:Y:S02]  /*1ef0*/  SHF.R.S32.HI R13, RZ, 0x1f, R12 ;  /* 0x0000001fff0d7819 */ /* 0x000fe4000001140c */
[C---:B------:R-:W-:Y:S01]  /*1f00*/  ISETP.GE.OR P0, PT, R12.reuse, R15, P0 ;  /* 0x0000000f0c00720c */ /* 0x040fe20000706670 */
[----:B------:R-:W-:Y:S01]  /*1f10*/  IMAD R3, R165, UR4, RZ ;  /* 0x00000004a5037c24 */ /* 0x000fe2000f8e02ff */
[----:B------:R-:W-:-:S03]  /*1f20*/  IADD3 R6, P1, R12, R4, RZ ;  /* 0x000000040c067210 */ /* 0x000fc60007f3e0ff */
[----:B------:R-:W-:-:S05]  /*1f30*/  IMAD R3, R2, UR5, R3 ;  /* 0x0000000502037c24 */ /* 0x000fca000f8e0203 */
[----:B------:R-:W-:-:S03]  /*1f40*/  IADD3.X R7, R13, R5, R3, P1, !PT ;  /* 0x000000050d077210 */ /* 0x000fc60000ffe403 */
[----:B------:R-:W-:Y:S05]  /*1f50*/  @P0 BRA `(.L_x_33) ;  /* 0x0000007c000c0947 */ /* 0x000fea0003800000 */
[----:B------:R-:W0:Y:S01]  /*1f60*/  LDC.64 R10, c[0x0][0x5c8] ;  /* 0x00017200ff0a7b82 */ /* 0x000e220000000a00 */
[----:B-----5:R-:W-:Y:S01]  /*1f70*/  FSETP.NEU.AND P0, PT, R152, RZ, PT ;  /* 0x000000ff9800720b */ /* 0x020fe20003f0d000 */
[----:B------:R-:W-:Y:S01]  /*1f80*/  IMAD R3, R156, -0x2, R15 ;  /* 0xfffffffe9c037824 */ /* 0x000fe200078e020f */
[----:B------:R-:W-:Y:S01]  /*1f90*/  BSSY B0, `(.L_x_33) ;  /* 0x00007bf000007945 */ /* 0x000fe20003800000 */
[----:B------:R-:W-:-:S04]  /*1fa0*/  IMAD.WIDE R162, R19, 0x40, R154 ;  /* 0x0000004013a27825 */ /* 0x000fc800078e029a */
[----:B-1----:R-:W-:Y:S02]  /*1fb0*/  IMAD.IADD R0, R3, 0x1, -R12 ;  /* 0x0000000103007824 */ /* 0x002fe400078e0a0c */
[----:B------:R-:W-:-:S03]  /*1fc0*/  IMAD.IADD R3, R161, 0x1, -R14 ;  /* 0x00000001a1037824 */ /* 0x000fc600078e0a0e */
[----:B------:R-:W-:-:S04]  /*1fd0*/  ISETP.GT.AND P2, PT, R0, RZ, PT ;  /* 0x000000ff0000720c */ /* 0x000fc80003f44270 */
[----:B------:R-:W-:Y:S01]  /*1fe0*/  ISETP.GT.AND P1, PT, R3, RZ, P2 ;  /* 0x000000ff0300720c */ /* 0x000fe20001724270 */
[-C--:B0-----:R-:W-:Y:S02]  /*1ff0*/  IMAD R4, R163, R10.reuse, RZ ;  /* 0x0000000aa3047224 */ /* 0x081fe400078e02ff */
[----:B------:R-:W-:-:S04]  /*2000*/  IMAD.WIDE.U32 R6, R162, R10, R6 ;  /* 0x0000000aa2067225 */ /* 0x000fc800078e0006 */
[----:B------:R-:W-:-:S04]  /*2010*/  IMAD R5, R162, R11, R4 ;  /* 0x0000000ba2057224 */ /* 0x000fc800078e0204 */
[----:B------:R-:W-:Y:S01]  /*2020*/  IMAD.IADD R179, R7, 0x1, R5 ;  /* 0x0000000107b37824 */ /* 0x000fe200078e0205 */
[----:B------:R-:W-:Y:S06]  /*2030*/  @!P0 BRA `(.L_x_34) ;  /* 0x0000005400a08947 */ /* 0x000fec0003800000 */
[----:B------:R-:W0:Y:S01]  /*2040*/  LDC.64 R20, c[0x0][0x5b8] ;  /* 0x00016e00ff147b82 */ /* 0x000e220000000a00 */
[----:B------:R-:W-:-:S07]  /*2050*/  ULDC.64 UR4, c[0x0][0x5c0] ;  /* 0x0001700000047ab9 */ /* 0x000fce0000000a00 */
[----:B------:R-:W1:Y:S08]  /*2060*/  LDC.64 R166, c[0x0][0x5b0] ;  /* 0x00016c00ffa67b82 */ /* 0x000e700000000a00 */
[----:B------:R-:W2:Y:S01]  /*2070*/  LDC.64 R14, c[0x0][0x5a8] ;  /* 0x00016a00ff0e7b82 */ /* 0x000ea20000000a00 */
[-C--:B0-----:R-:W-:Y:S02]  /*2080*/  IMAD R7, R165, R20.reuse, RZ ;  /* 0x00000014a5077224 */ /* 0x081fe400078e02ff */
[----:B------:R-:W-:-:S04]  /*2090*/  IMAD.WIDE.U32 R4, R2, R20, R8 ;  /* 0x0000001402047225 */ /* 0x000fc800078e0008 */
[----:B------:R-:W-:Y:S01]  /*20a0*/  IMAD R175, R2, R21, R7 ;  /* 0x0000001502af7224 */ /* 0x000fe200078e0207 */
[----:B------:R-:W-:Y:S01]  /*20b0*/  IADD3 R164, P0, R12, R4, RZ ;  /* 0x000000040ca47210 */ /* 0x000fe20007f1e0ff */
[----:B-1----:R-:W-:-:S03]  /*20c0*/  IMAD R4, R163, R166, RZ ;  /* 0x000000a6a3047224 */ /* 0x002fc600078e02ff */
[----:B------:R-:W-:Y:S01]  /*20d0*/  IADD3.X R165, R13, R5, R175, P0, !PT ;  /* 0x000000050da57210 */ /* 0x000fe200007fe4af */
[C---:B------:R-:W-:Y:S02]  /*20e0*/  IMAD R177, R162.reuse, R167, R4 ;  /* 0x000000a7a2b17224 */ /* 0x040fe400078e0204 */
[----:B------:R-:W-:-:S04]  /*20f0*/  IMAD.WIDE.U32 R4, R162, R166, R164 ;  /* 0x000000a6a2047225 */ /* 0x000fc800078e00a4 */
[----:B------:R-:W-:Y:S01]  /*2100*/  IMAD.IADD R5, R5, 0x1, R177 ;  /* 0x0000000105057824 */ /* 0x000fe200078e02b1 */
[----:B--2---:R-:W-:-:S04]  /*2110*/  LEA R168, P0, R4, R14, 0x1 ;  /* 0x0000000e04a87211 */ /* 0x004fc800078008ff */
[----:B------:R-:W-:-:S05]  /*2120*/  LEA.HI.X R169, R4, R15, R5, 0x1, P0 ;  /* 0x0000000f04a97211 */ /* 0x000fca00000f0c05 */
[----:B------:R0:W2:Y:S01]  /*2130*/  @P1 LDG.E.LTC128B.U16 R19, desc[UR36][R168.64] ;  /* 0x00000024a8131981 */ /* 0x0000a2000c1e1520 */
[----:B------:R-:W-:Y:S01]  /*2140*/  IMAD.WIDE.U32 R4, R162, R166, R12 ;  /* 0x000000a6a2047225 */ /* 0x000fe200078e000c */
[----:B------:R-:W-:Y:S02]  /*2150*/  BSSY B1, `(.L_x_35) ;  /* 0x0000014000017945 */ /* 0x000fe40003800000 */
[----:B------:R-:W-:-:S04]  /*2160*/  IADD3 R170, P0, R8, R4, RZ ;  /* 0x0000000408aa7210 */ /* 0x000fc80007f1e0ff */
[----:B------:R-:W-:Y:S01]  /*2170*/  IADD3.X R171, R9, R177, R5, P0, !PT ;  /* 0x000000b109ab7210 */ /* 0x000fe200007fe405 */
[----:B0-----:R-:W-:Y:S01]  /*2180*/  IMAD.SHL.U32 R168, R166, 0x8, RZ ;  /* 0x00000008a6a87824 */ /* 0x001fe200078e00ff */
[----:B------:R-:W-:Y:S02]  /*2190*/  LEA R4, P0, R6, UR4, 0x1 ;  /* 0x0000000406047c11 */ /* 0x000fe4000f8008ff */
[----:B------:R-:W-:Y:S01]  /*21a0*/  SHF.L.U64.HI R169, R166, 0x3, R167 ;  /* 0x00000003a6a97819 */ /* 0x000fe200000102a7 */
[----:B------:R-:W-:Y:S01]  /*21b0*/  IMAD.WIDE.U32 R170, R2, R20, R170 ;  /* 0x0000001402aa7225 */ /* 0x000fe200078e00aa */
[----:B------:R-:W-:Y:S02]  /*21c0*/  LEA.HI.X R5, R6, UR5, R179, 0x1, P0 ;  /* 0x0000000506057c11 */ /* 0x000fe400080f0cb3 */
[----:B------:R-:W-:Y:S02]  /*21d0*/  ISETP.GT.AND P0, PT, R0, 0x1, PT ;  /* 0x000000010000780c */ /* 0x000fe40003f04270 */
[----:B------:R-:W-:-:S02]  /*21e0*/  LEA R6, P4, R170, R14, 0x1 ;  /* 0x0000000eaa067211 */ /* 0x000fc400078808ff */
[----:B------:R-:W-:Y:S01]  /*21f0*/  ISETP.GT.AND P3, PT, R3, RZ, P0 ;  /* 0x000000ff0300720c */ /* 0x000fe20000764270 */
[----:B--2---:R-:W-:-:S05]  /*2200*/  HADD2.F32 R7, -RZ, R19.H0_H0 ;  /* 0x20000013ff077230 */ /* 0x004fca0000004100 */
[----:B------:R-:W-:-:S04]  /*2210*/  FMUL R7, R7, R152 ;  /* 0x0000009807077220 */ /* 0x000fc80000400000 */
[----:B------:R-:W-:-:S05]  /*2220*/  FFMA R7, R24, R153, R7 ;  /* 0x0000009918077223 */ /* 0x000fca0000000007 */
[----:B------:R-:W-:Y:S01]  /*2230*/  F2FP.F16.F32.PACK_AB R21, RZ, R7 ;  /* 0x00000007ff15723e */ /* 0x000fe200000000ff */
[----:B------:R-:W-:-:S04]  /*2240*/  IMAD.IADD R7, R175, 0x1, R171 ;  /* 0x00000001af077824 */ /* 0x000fc800078e02ab */
[----:B------:R0:W-:Y:S01]  /*2250*/  @P1 STG.E.U16 desc[UR36][R4.64], R21 ;  /* 0x0000001504001986 */ /* 0x0001e2000c101524 */
[----:B------:R-:W-:Y:S01]  /*2260*/  LEA.HI.X R7, R170, R15, R7, 0x1, P4 ;  /* 0x0000000faa077211 */ /* 0x000fe200020f0c07 */
[----:B------:R-:W-:Y:S06]  /*2270*/  @!P3 BRA `(.L_x_36) ;  /* 0x000000000004b947 */ /* 0x000fec0003800000 */
[----:B------:R1:W5:Y:S02]  /*2280*/  LDG.E.LTC128B.U16 R19, desc[UR36][R6.64+0x2] ;  /* 0x0000022406137981 */ /* 0x000364000c1e1520 */
.L_x_36:
[----:B------:R-:W-:Y:S05]  /*2290*/  BSYNC B1 ;  /* 0x0000000000017941 */ /* 0x000fea0003800000 */
.L_x_35:
[----:B0----5:R-:W-:Y:S01]  /*22a0*/  HADD2.F32 R21, -RZ, R19.H0_H0 ;  /* 0x20000013ff157230 */ /* 0x021fe20000004100 */
[----:B------:R-:W-:Y:S01]  /*22b0*/  ISETP.GT.AND P2, PT, R3, 0x8, P2 ;  /* 0x000000080300780c */ /* 0x000fe20001744270 */
[----:B------:R-:W-:-:S04]  /*22c0*/  IMAD.WIDE.U32 R168, R162, R166, R168 ;  /* 0x000000a6a2a87225 */ /* 0x000fc800078e00a8 */
[----:B------:R-:W-:Y:S01]  /*22d0*/  FMUL R22, R21, R152 ;  /* 0x0000009815167220 */ /* 0x000fe20000400000 */
[----:B------:R-:W-:Y:S01]  /*22e0*/  IMAD.IADD R177, R177, 0x1, R169 ;  /* 0x00000001b1b17824 */ /* 0x000fe200078e02a9 */
[----:B------:R-:W-:Y:S02]  /*22f0*/  IADD3 R21, P1, R164, R168, RZ ;  /* 0x000000a8a4157210 */ /* 0x000fe40007f3e0ff */
[----:B------:R-:W-:-:S03]  /*2300*/  FFMA R22, R25, R153, R22 ;  /* 0x0000009919167223 */ /* 0x000fc60000000016 */
[----:B------:R-:W-:Y:S01]  /*2310*/  IMAD.X R164, R177, 0x1, R165, P1 ;  /* 0x00000001b1a47824 */ /* 0x000fe200008e06a5 */
[C---:B------:R-:W-:Y:S02]  /*2320*/  LEA R24, P1, R21.reuse, R14, 0x1 ;  /* 0x0000000e15187211 */ /* 0x040fe400078208ff */
[----:B------:R-:W-:Y:S02]  /*2330*/  F2FP.F16.F32.PACK_AB R22, RZ, R22 ;  /* 0x00000016ff16723e */ /* 0x000fe400000000ff */
[----:B------:R-:W-:Y:S02]  /*2340*/  LEA.HI.X R25, R21, R15, R164, 0x1, P1 ;  /* 0x0000000f15197211 */ /* 0x000fe400008f0ca4 */
[----:B------:R-:W-:Y:S02]  /*2350*/  PRMT R21, R22, 0x7610, R21 ;  /* 0x0000761016157816 */ /* 0x000fe40000000015 */
[----:B------:R-:W-:-:S03]  /*2360*/  PRMT R22, R19, 0x7610, R22 ;  /* 0x0000761013167816 */ /* 0x000fc60000000016 */
[----:B------:R0:W-:Y:S04]  /*2370*/  @P3 STG.E.U16 desc[UR36][R4.64+0x2], R21 ;  /* 0x0000021504003986 */ /* 0x0001e8000c101524 */
[----:B------:R-:W2:Y:S01]  /*2380*/  @P2 LDG.E.LTC128B.U16 R22, desc[UR36][R24.64] ;  /* 0x0000002418162981 */ /* 0x000ea2000c1e1520 */
[----:B------:R-:W-:Y:S01]  /*2390*/  IADD3 R8, P1, P3, R8, R168, R12 ;  /* 0x000000a808087210 */ /* 0x000fe20007b3e00c */
[----:B------:R-:W-:Y:S01]  /*23a0*/  BSSY B1, `(.L_x_37) ;  /* 0x0000011000017945 */ /* 0x000fe20003800000 */
[C---:B------:R-:W-:Y:S02]  /*23b0*/  SHF.L.U64.HI R11, R10.reuse, 0x4, R11 ;  /* 0x000000040a0b7819 */ /* 0x040fe4000001020b */
[----:B------:R-:W-:Y:S02]  /*23c0*/  IADD3.X R9, R9, R177, R13, P1, P3 ;  /* 0x000000b109097210 */ /* 0x000fe40000fe640d */
[----:B------:R-:W-:-:S02]  /*23d0*/  LEA R10, P1, R10, R4, 0x4 ;  /* 0x000000040a0a7211 */ /* 0x000fc400078220ff */
[----:B------:R-:W-:Y:S01]  /*23e0*/  ISETP.GT.AND P0, PT, R3, 0x8, P0 ;  /* 0x000000080300780c */ /* 0x000fe20000704270 */
[----:B0-----:R-:W-:-:S04]  /*23f0*/  IMAD.WIDE.U32 R20, R2, R20, R8 ;  /* 0x0000001402147225 */ /* 0x001fc800078e0008 */
[----:B------:R-:W-:Y:S01]  /*2400*/  IMAD.X R11, R11, 0x1, R5, P1 ;  /* 0x000000010b0b7824 */ /* 0x000fe200008e0605 */
[----:B------:R-:W-:Y:S01]  /*2410*/  LEA R8, P3, R20, R14, 0x1 ;  /* 0x0000000e14087211 */ /* 0x000fe200078608ff */
[----:B------:R-:W-:-:S05]  /*2420*/  IMAD.IADD R2, R175, 0x1, R21 ;  /* 0x00000001af027824 */ /* 0x000fca00078e0215 */
[----:B------:R-:W-:Y:S01]  /*2430*/  LEA.HI.X R9, R20, R15, R2, 0x1, P3 ;  /* 0x0000000f14097211 */ /* 0x000fe200018f0c02 */
[----:B--2---:R-:W-:-:S05]  /*2440*/  HADD2.F32 R19, -RZ, R22.H0_H0 ;  /* 0x20000016ff137230 */ /* 0x004fca0000004100 */
[----:B------:R-:W-:-:S04]  /*2450*/  FMUL R19, R19, R152 ;  /* 0x0000009813137220 */ /* 0x000fc80000400000 */
[----:B------:R-:W-:-:S05]  /*2460*/  FFMA R19, R26, R153, R19 ;  /* 0x000000991a137223 */ /* 0x000fca0000000013 */
[----:B------:R-:W-:-:S05]  /*2470*/  F2FP.F16.F32.PACK_AB R19, RZ, R19 ;  /* 0x00000013ff13723e */ /* 0x000fca00000000ff */
[----:B------:R0:W-:Y:S01]  /*2480*/  @P2 STG.E.U16 desc[UR36][R10.64], R19 ;  /* 0x000000130a002986 */ /* 0x0001e2000c101524 */
[----:B------:R-:W-:Y:S05]  /*2490*/  @!P0 BRA `(.L_x_38) ;  /* 0x0000000000048947 */ /* 0x000fea0003800000 */
[----:B------:R2:W5:Y:S02]  /*24a0*/  LDG.E.LTC128B.U16 R22, desc[UR36][R8.64+0x2] ;  /* 0x0000022408167981 */ /* 0x000564000c1e1520 */
.L_x_38:
[----:B------:R-:W-:Y:S05]  /*24b0*/  BSYNC B1 ;  /* 0x0000000000017941 */ /* 0x000fea0003800000 */
.L_x_37:
[----:B-----5:R-:W-:Y:S01]  /*24c0*/  HADD2.F32 R13, -RZ, R22.H0_H0 ;  /* 0x20000016ff0d7230 */ /* 0x020fe20000004100 */
[----:B------:R-:W-:Y:S01]  /*24d0*/  ISETP.GT.AND P1, PT, R0, 0x8, PT ;  /* 0x000000080000780c */ /* 0x000fe20003f24270 */
[----:B------:R-:W-:Y:S03]  /*24e0*/  BSSY B1, `(.L_x_39) ;  /* 0x0000008000017945 */ /* 0x000fe60003800000 */
[----:B------:R-:W-:Y:S01]  /*24f0*/  FMUL R2, R13, R152 ;  /* 0x000000980d027220 */ /* 0x000fe20000400000 */
[----:B------:R-:W-:-:S03]  /*2500*/  ISETP.GT.AND P2, PT, R3, RZ, P1 ;  /* 0x000000ff0300720c */ /* 0x000fc60000f44270 */
[----:B------:R-:W-:-:S05]  /*2510*/  FFMA R2, R27, R153, R2 ;  /* 0x000000991b027223 */ /* 0x000fca0000000002 */
[----:B------:R-:W-:-:S05]  /*2520*/  F2FP.F16.F32.PACK_AB R2, RZ, R2 ;  /* 0x00000002ff02723e */ /* 0x000fca00000000ff */
[----:B------:R3:W-:Y:S01]  /*2530*/  @P0 STG.E.U16 desc[UR36][R10.64+0x2], R2 ;  /* 0x000002020a000986 */ /* 0x0007e2000c101524 */
[----:B------:R-:W-:Y:S05]  /*2540*/  @!P2 BRA `(.L_x_40) ;  /* 0x000000000004a947 */ /* 0x000fea0003800000 */
[----:B------:R4:W5:Y:S02]  /*2550*/  LDG.E.LTC128B.U16 R22, desc[UR36][R6.64+0x10] ;  /* 0x0000102406167981 */ /* 0x000964000c1e1520 */
.L_x_40:
[----:B------:R-:W-:Y:S05]  /*2560*/  BSYNC B1 ;  /* 0x0000000000017941 */ /* 0x000fea0003800000 */
.L_x_39:
        /* <DEDUP_REMOVED lines=10> */
.L_x_42:
[----:B------:R-:W-:Y:S05]  /*2610*/  BSYNC B1 ;  /* 0x0000000000017941 */ /* 0x000fea0003800000 */
.L_x_41:
[----:B0----5:R-:W-:Y:S01]  /*2620*/  HADD2.F32 R13, -RZ, R22.H0_H0 ;  /* 0x20000016ff0d7230 */ /* 0x021fe20000004100 */
[----:B------:R-:W-:Y:S01]  /*2630*/  ISETP.GT.AND P1, PT, R3, 0x8, P1 ;  /* 0x000000080300780c */ /* 0x000fe20000f24270 */
[----:B------:R-:W-:Y:S03]  /*2640*/  BSSY B1, `(.L_x_43) ;  /* 0x0000007000017945 */ /* 0x000fe60003800000 */
[----:B---3--:R-:W-:-:S04]  /*2650*/  FMUL R2, R13, R152 ;  /* 0x000000980d027220 */ /* 0x008fc80000400000 */
[----:B------:R-:W-:-:S05]  /*2660*/  FFMA R2, R29, R153, R2 ;  /* 0x000000991d027223 */ /* 0x000fca0000000002 */
[----:B------:R-:W-:-:S05]  /*2670*/  F2FP.F16.F32.PACK_AB R2, RZ, R2 ;  /* 0x00000002ff02723e */ /* 0x000fca00000000ff */
[----:B------:R0:W-:Y:S01]  /*2680*/  @P3 STG.E.U16 desc[UR36][R4.64+0x12], R2 ;  /* 0x0000120204003986 */ /* 0x0001e2000c101524 */
[----:B------:R-:W-:Y:S05]  /*2690*/  @!P1 BRA `(.L_x_44) ;  /* 0x0000000000049947 */ /* 0x000fea0003800000 */
[----:B------:R3:W5:Y:S02]  /*26a0*/  LDG.E.LTC128B.U16 R22, desc[UR36][R8.64+0x10] ;  /* 0x0000102408167981 */ /* 0x000764000c1e1520 */
.L_x_44:
[----:B------:R-:W-:Y:S05]  /*26b0*/  BSYNC B1 ;  /* 0x0000000000017941 */ /* 0x000fea0003800000 */
.L_x_43:
[----:B-----5:R-:W-:Y:S01]  /*26c0*/  HADD2.F32 R13, -RZ, R22.H0_H0 ;  /* 0x20000016ff0d7230 */ /* 0x020fe20000004100 */
[----:B------:R-:W-:Y:S01]  /*26d0*/  ISETP.GT.AND P0, PT, R3, 0x8, P0 ;  /* 0x000000080300780c */ /* 0x000fe20000704270 */
[----:B------:R-:W-:Y:S03]  /*26e0*/  BSSY B1, `(.L_x_45) ;  /* 0x0000007000017945 */ /* 0x000fe60003800000 */
[----:B------:R-:W-:-:S04]  /*26f0*/  FMUL R13, R13, R152 ;  /* 0x000000980d0d7220 */ /* 0x000fc80000400000 */
[----:B------:R-:W-:-:S05]  /*2700*/  FFMA R13, R30, R153, R13 ;  /* 0x000000991e0d7223 */ /* 0x000fca000000000d */
[----:B------:R-:W-:-:S05]  /*2710*/  F2FP.F16.F32.PACK_AB R13, RZ, R13 ;  /* 0x0000000dff0d723e */ /* 0x000fca00000000ff */
[----:B------:R0:W-:Y:S01]  /*2720*/  @P1 STG.E.U16 desc[UR36][R10.64+0x10], R13 ;  /* 0x0000100d0a001986 */ /* 0x0001e2000c101524 */
[----:B------:R-:W-:Y:S05]  /*2730*/  @!P0 BRA `(.L_x_46) ;  /* 0x0000000000048947 */ /* 0x000fea0003800000 */
[----:B------:R0:W5:Y:S02]  /*2740*/  LDG.E.LTC128B.U16 R22, desc[UR36][R8.64+0x12] ;  /* 0x0000122408167981 */ /* 0x000164000c1e1520 */
.L_x_46:
[----:B------:R-:W-:Y:S05]  /*2750*/  BSYNC B1 ;  /* 0x0000000000017941 */ /* 0x000fea0003800000 */
.L_x_45:
[----:B0----5:R-:W-:Y:S01]  /*2760*/  HADD2.F32 R13, -RZ, R22.H0_H0 ;  /* 0x20000016ff0d7230 */ /* 0x021fe20000004100 */
        /* <DEDUP_REMOVED lines=9> */
.L_x_48:
[----:B------:R-:W-:Y:S05]  /*2800*/  BSYNC B1 ;  /* 0x0000000000017941 */ /* 0x000fea0003800000 */
.L_x_47:
        /* <DEDUP_REMOVED lines=10> */
.L_x_50:
[----:B------:R-:W-:Y:S05]  /*28b0*/  BSYNC B1 ;  /* 0x0000000000017941 */ /* 0x000fea0003800000 */
.L_x_49:
[----:B0----5:R-:W-:Y:S01]  /*28c0*/  HADD2.F32 R13, -RZ, R22.H0_H0 ;  /* 0x20000016ff0d7230 */ /* 0x021fe20000004100 */
        /* <DEDUP_REMOVED lines=8> */
.L_x_52:
[----:B------:R-:W-:Y:S05]  /*2950*/  BSYNC B1 ;  /* 0x0000000000017941 */ /* 0x000fea0003800000 */
.L_x_51:
        /* <DEDUP_REMOVED lines=9> */
.L_x_54:
[----:B------:R-:W-:Y:S05]  /*29f0*/  BSYNC B1 ;  /* 0x0000000000017941 */ /* 0x000fea0003800000 */
.L_x_53:
        /* <DEDUP_REMOVED lines=10> */
.L_x_56:
[----:B------:R-:W-:Y:S05]  /*2aa0*/  BSYNC B1 ;  /* 0x0000000000017941 */ /* 0x000fea0003800000 */
.L_x_55:
        /* <DEDUP_REMOVED lines=10> */
.L_x_58:
[----:B------:R-:W-:Y:S05]  /*2b50*/  BSYNC B1 ;  /* 0x0000000000017941 */ /* 0x000fea0003800000 */
.L_x_57:
        /* <DEDUP_REMOVED lines=9> */
.L_x_60:
[----:B------:R-:W-:Y:S05]  /*2bf0*/  BSYNC B1 ;  /* 0x0000000000017941 */ /* 0x000fea0003800000 */
.L_x_59:
        /* <DEDUP_REMOVED lines=9> */
.L_x_62:
[----:B------:R-:W-:Y:S05]  /*2c90*/  BSYNC B1 ;  /* 0x0000000000017941 */ /* 0x000fea0003800000 */
.L_x_61:
        /* <DEDUP_REMOVED lines=10> */
.L_x_64:
[----:B------:R-:W-:Y:S05]  /*2d40*/  BSYNC B1 ;  /* 0x0000000000017941 */ /* 0x000fea0003800000 */
.L_x_63:
        /* <DEDUP_REMOVED lines=10> */
.L_x_66:
[----:B------:R-:W-:Y:S05]  /*2df0*/  BSYNC B1 ;  /* 0x0000000000017941 */ /* 0x000fea0003800000 */
.L_x_65:
        /* <DEDUP_REMOVED lines=9> */
.L_x_68:
[----:B------:R-:W-:Y:S05]  /*2e90*/  BSYNC B1 ;  /* 0x0000000000017941 */ /* 0x000fea0003800000 */
.L_x_67:
        /* <DEDUP_REMOVED lines=9> */
.L_x_70:
[----:B------:R-:W-:Y:S05]  /*2f30*/  BSYNC B1 ;  /* 0x0000000000017941 */ /* 0x000fea0003800000 */
.L_x_69:
        /* <DEDUP_REMOVED lines=10> */
.L_x_72:
[----:B------:R-:W-:Y:S05]  /*2fe0*/  BSYNC B1 ;  /* 0x0000000000017941 */ /* 0x000fea0003800000 */
.L_x_71:
        /* <DEDUP_REMOVED lines=10> */
.L_x_74:
[----:B------:R-:W-:Y:S05]  /*3090*/  BSYNC B1 ;  /* 0x0000000000017941 */ /* 0x000fea0003800000 */
.L_x_73:
        /* <DEDUP_REMOVED lines=9> */
.L_x_76:
[----:B------:R-:W-:Y:S05]  /*3130*/  BSYNC B1 ;  /* 0x0000000000017941 */ /* 0x000fea0003800000 */
.L_x_75:
        /* <DEDUP_REMOVED lines=9> */
.L_x_78:
[----:B------:R-:W-:Y:S05]  /*31d0*/  BSYNC B1 ;  /* 0x0000000000017941 */ /* 0x000fea0003800000 */
.L_x_77:
        /* <DEDUP_REMOVED lines=10> */
.L_x_80:
[----:B------:R-:W-:Y:S05]  /*3280*/  BSYNC B1 ;  /* 0x0000000000017941 */ /* 0x000fea0003800000 */
.L_x_79:
        /* <DEDUP_REMOVED lines=10> */
.L_x_82:
[----:B------:R-:W-:Y:S05]  /*3330*/  BSYNC B1 ;  /* 0x0000000000017941 */ /* 0x000fea0003800000 */
.L_x_81:
        /* <DEDUP_REMOVED lines=9> */
.L_x_84:
[----:B------:R-:W-:Y:S05]  /*33d0*/  BSYNC B1 ;  /* 0x0000000000017941 */ /* 0x000fea0003800000 */
.L_x_83:
        /* <DEDUP_REMOVED lines=9> */
.L_x_86:
[----:B------:R-:W-:Y:S05]  /*3470*/  BSYNC B1 ;  /* 0x0000000000017941 */ /* 0x000fea0003800000 */
.L_x_85:
        /* <DEDUP_REMOVED lines=10> */
.L_x_88:
[----:B------:R-:W-:Y:S05]  /*3520*/  BSYNC B1 ;  /* 0x0000000000017941 */ /* 0x000fea0003800000 */
.L_x_87:
        /* <DEDUP_REMOVED lines=10> */
.L_x_90:
[----:B------:R-:W-:Y:S05]  /*35d0*/  BSYNC B1 ;  /* 0x0000000000017941 */ /* 0x000fea0003800000 */
.L_x_89:
        /* <DEDUP_REMOVED lines=9> */
.L_x_92:
[----:B------:R-:W-:Y:S05]  /*3670*/  BSYNC B1 ;  /* 0x0000000000017941 */ /* 0x000fea0003800000 */
.L_x_91:
        /* <DEDUP_REMOVED lines=9> */
.L_x_94:
[----:B------:R-:W-:Y:S05]  /*3710*/  BSYNC B1 ;  /* 0x0000000000017941 */ /* 0x000fea0003800000 */
.L_x_93:
        /* <DEDUP_REMOVED lines=10> */
.L_x_96:
[----:B------:R-:W-:Y:S05]  /*37c0*/  BSYNC B1 ;  /* 0x0000000000017941 */ /* 0x000fea0003800000 */
.L_x_95:
        /* <DEDUP_REMOVED lines=10> */
.L_x_98:
[----:B------:R-:W-:Y:S05]  /*3870*/  BSYNC B1 ;  /* 0x0000000000017941 */ /* 0x000fea0003800000 */
.L_x_97:
        /* <DEDUP_REMOVED lines=9> */
.L_x_100:
[----:B------:R-:W-:Y:S05]  /*3910*/  BSYNC B1 ;  /* 0x0000000000017941 */ /* 0x000fea0003800000 */
.L_x_99:
        /* <DEDUP_REMOVED lines=9> */
.L_x_102:
[----:B------:R-:W-:Y:S05]  /*39b0*/  BSYNC B1 ;  /* 0x0000000000017941 */ /* 0x000fea0003800000 */
.L_x_101:
        /* <DEDUP_REMOVED lines=10> */
.L_x_104:
[----:B------:R-:W-:Y:S05]  /*3a60*/  BSYNC B1 ;  /* 0x0000000000017941 */ /* 0x000fea0003800000 */
.L_x_103:
        /* <DEDUP_REMOVED lines=10> */
.L_x_106:
[----:B------:R-:W-:Y:S05]  /*3b10*/  BSYNC B1 ;  /* 0x0000000000017941 */ /* 0x000fea0003800000 */
.L_x_105:
        /* <DEDUP_REMOVED lines=9> */
.L_x_108:
[----:B------:R-:W-:Y:S05]  /*3bb0*/  BSYNC B1 ;  /* 0x0000000000017941 */ /* 0x000fea0003800000 */
.L_x_107:
        /* <DEDUP_REMOVED lines=9> */
.L_x_110:
[----:B------:R-:W-:Y:S05]  /*3c50*/  BSYNC B1 ;  /* 0x0000000000017941 */ /* 0x000fea0003800000 */
.L_x_109:
        /* <DEDUP_REMOVED lines=10> */
.L_x_112:
[----:B------:R-:W-:Y:S05]  /*3d00*/  BSYNC B1 ;  /* 0x0000000000017941 */ /* 0x000fea0003800000 */
.L_x_111:
        /* <DEDUP_REMOVED lines=10> */
.L_x_114:
[----:B------:R-:W-:Y:S05]  /*3db0*/  BSYNC B1 ;  /* 0x0000000000017941 */ /* 0x000fea0003800000 */
.L_x_113:
        /* <DEDUP_REMOVED lines=9> */
.L_x_116:
[----:B------:R-:W-:Y:S05]  /*3e50*/  BSYNC B1 ;  /* 0x0000000000017941 */ /* 0x000fea0003800000 */
.L_x_115:
        /* <DEDUP_REMOVED lines=9> */
.L_x_118:
[----:B------:R-:W-:Y:S05]  /*3ef0*/  BSYNC B1 ;  /* 0x0000000000017941 */ /* 0x000fea0003800000 */
.L_x_117:
        /* <DEDUP_REMOVED lines=10> */
.L_x_120:
[----:B------:R-:W-:Y:S05]  /*3fa0*/  BSYNC B1 ;  /* 0x0000000000017941 */ /* 0x000fea0003800000 */
.L_x_119:
        /* <DEDUP_REMOVED lines=10> */
.L_x_122:
[----:B------:R-:W-:Y:S05]  /*4050*/  BSYNC B1 ;  /* 0x0000000000017941 */ /* 0x000fea0003800000 */
.L_x_121:
        /* <DEDUP_REMOVED lines=9> */
.L_x_124:
[----:B------:R-:W-:Y:S05]  /*40f0*/  BSYNC B1 ;  /* 0x0000000000017941 */ /* 0x000fea0003800000 */
.L_x_123:
        /* <DEDUP_REMOVED lines=9> */
.L_x_126:
[----:B------:R-:W-:Y:S05]  /*4190*/  BSYNC B1 ;  /* 0x0000000000017941 */ /* 0x000fea0003800000 */
.L_x_125:
        /* <DEDUP_REMOVED lines=10> */
.L_x_128:
[----:B------:R-:W-:Y:S05]  /*4240*/  BSYNC B1 ;  /* 0x0000000000017941 */ /* 0x000fea0003800000 */
.L_x_127:
        /* <DEDUP_REMOVED lines=10> */
.L_x_130:
[----:B------:R-:W-:Y:S05]  /*42f0*/  BSYNC B1 ;  /* 0x0000000000017941 */ /* 0x000fea0003800000 */
.L_x_129:
        /* <DEDUP_REMOVED lines=9> */
.L_x_132:
[----:B------:R-:W-:Y:S05]  /*4390*/  BSYNC B1 ;  /* 0x0000000000017941 */ /* 0x000fea0003800000 */
.L_x_131:
        /* <DEDUP_REMOVED lines=9> */
.L_x_134:
[----:B------:R-:W-:Y:S05]  /*4430*/  BSYNC B1 ;  /* 0x0000000000017941 */ /* 0x000fea0003800000 */
.L_x_133:
        /* <DEDUP_REMOVED lines=10> */
.L_x_136:
[----:B------:R-:W-:Y:S05]  /*44e0*/  BSYNC B1 ;  /* 0x0000000000017941 */ /* 0x000fea0003800000 */
.L_x_135:
        /* <DEDUP_REMOVED lines=10> */
.L_x_138:
[----:B------:R-:W-:Y:S05]  /*4590*/  BSYNC B1 ;  /* 0x0000000000017941 */ /* 0x000fea0003800000 */
.L_x_137:
        /* <DEDUP_REMOVED lines=9> */
.L_x_140:
[----:B------:R-:W-:Y:S05]  /*4630*/  BSYNC B1 ;  /* 0x0000000000017941 */ /* 0x000fea0003800000 */
.L_x_139:
        /* <DEDUP_REMOVED lines=9> */
.L_x_142:
[----:B------:R-:W-:Y:S05]  /*46d0*/  BSYNC B1 ;  /* 0x0000000000017941 */ /* 0x000fea0003800000 */
.L_x_141:
        /* <DEDUP_REMOVED lines=10> */
.L_x_144:
[----:B------:R-:W-:Y:S05]  /*4780*/  BSYNC B1 ;  /* 0x0000000000017941 */ /* 0x000fea0003800000 */
.L_x_143:
        /* <DEDUP_REMOVED lines=10> */
.L_x_146:
[----:B------:R-:W-:Y:S05]  /*4830*/  BSYNC B1 ;  /* 0x0000000000017941 */ /* 0x000fea0003800000 */
.L_x_145:
        /* <DEDUP_REMOVED lines=9> */
.L_x_148:
[----:B------:R-:W-:Y:S05]  /*48d0*/  BSYNC B1 ;  /* 0x0000000000017941 */ /* 0x000fea0003800000 */
.L_x_147:
        /* <DEDUP_REMOVED lines=9> */
.L_x_150:
[----:B------:R-:W-:Y:S05]  /*4970*/  BSYNC B1 ;  /* 0x0000000000017941 */ /* 0x000fea0003800000 */
.L_x_149:
        /* <DEDUP_REMOVED lines=10> */
.L_x_152:
[----:B------:R-:W-:Y:S05]  /*4a20*/  BSYNC B1 ;  /* 0x0000000000017941 */ /* 0x000fea0003800000 */
.L_x_151:
        /* <DEDUP_REMOVED lines=10> */
.L_x_154:
[----:B------:R-:W-:Y:S05]  /*4ad0*/  BSYNC B1 ;  /* 0x0000000000017941 */ /* 0x000fea0003800000 */
.L_x_153:
        /* <DEDUP_REMOVED lines=9> */
.L_x_156:
[----:B------:R-:W-:Y:S05]  /*4b70*/  BSYNC B1 ;  /* 0x0000000000017941 */ /* 0x000fea0003800000 */
.L_x_155:
        /* <DEDUP_REMOVED lines=9> */
.L_x_158:
[----:B------:R-:W-:Y:S05]  /*4c10*/  BSYNC B1 ;  /* 0x0000000000017941 */ /* 0x000fea0003800000 */
.L_x_157:
        /* <DEDUP_REMOVED lines=10> */
.L_x_160:
[----:B------:R-:W-:Y:S05]  /*4cc0*/  BSYNC B1 ;  /* 0x0000000000017941 */ /* 0x000fea0003800000 */
.L_x_159:
        /* <DEDUP_REMOVED lines=10> */
.L_x_162:
[----:B------:R-:W-:Y:S05]  /*4d70*/  BSYNC B1 ;  /* 0x0000000000017941 */ /* 0x000fea0003800000 */
.L_x_161:
        /* <DEDUP_REMOVED lines=9> */
.L_x_164:
[----:B------:R-:W-:Y:S05]  /*4e10*/  BSYNC B1 ;  /* 0x0000000000017941 */ /* 0x000fea0003800000 */
.L_x_163:
        /* <DEDUP_REMOVED lines=9> */
.L_x_166:
[----:B------:R-:W-:Y:S05]  /*4eb0*/  BSYNC B1 ;  /* 0x0000000000017941 */ /* 0x000fea0003800000 */
.L_x_165:
        /* <DEDUP_REMOVED lines=10> */
.L_x_168:
[----:B------:R-:W-:Y:S05]  /*4f60*/  BSYNC B1 ;  /* 0x0000000000017941 */ /* 0x000fea0003800000 */
.L_x_167:
        /* <DEDUP_REMOVED lines=10> */
.L_x_170:
[----:B------:R-:W-:Y:S05]  /*5010*/  BSYNC B1 ;  /* 0x0000000000017941 */ /* 0x000fea0003800000 */
.L_x_169:
        /* <DEDUP_REMOVED lines=9> */
.L_x_172:
[----:B------:R-:W-:Y:S05]  /*50b0*/  BSYNC B1 ;  /* 0x0000000000017941 */ /* 0x000fea0003800000 */
.L_x_171:
        /* <DEDUP_REMOVED lines=9> */
.L_x_174:
[----:B------:R-:W-:Y:S05]  /*5150*/  BSYNC B1 ;  /* 0x0000000000017941 */ /* 0x000fea0003800000 */
.L_x_173:
        /* <DEDUP_REMOVED lines=10> */
.L_x_176:
[----:B------:R-:W-:Y:S05]  /*5200*/  BSYNC B1 ;  /* 0x0000000000017941 */ /* 0x000fea0003800000 */
.L_x_175:
        /* <DEDUP_REMOVED lines=10> */
.L_x_178:
[----:B------:R-:W-:Y:S05]  /*52b0*/  BSYNC B1 ;  /* 0x0000000000017941 */ /* 0x000fea0003800000 */
.L_x_177:
        /* <DEDUP_REMOVED lines=9> */
.L_x_180:
[----:B------:R-:W-:Y:S05]  /*5350*/  BSYNC B1 ;  /* 0x0000000000017941 */ /* 0x000fea0003800000 */
.L_x_179:
        /* <DEDUP_REMOVED lines=9> */
.L_x_182:
[----:B------:R-:W-:Y:S05]  /*53f0*/  BSYNC B1 ;  /* 0x0000000000017941 */ /* 0x000fea0003800000 */
.L_x_181:
        /* <DEDUP_REMOVED lines=10> */
.L_x_184:
[----:B------:R-:W-:Y:S05]  /*54a0*/  BSYNC B1 ;  /* 0x0000000000017941 */ /* 0x000fea0003800000 */
.L_x_183:
        /* <DEDUP_REMOVED lines=10> */
.L_x_186:
[----:B------:R-:W-:Y:S05]  /*5550*/  BSYNC B1 ;  /* 0x0000000000017941 */ /* 0x000fea0003800000 */
.L_x_185:
        /* <DEDUP_REMOVED lines=9> */
.L_x_188:
[----:B------:R-:W-:Y:S05]  /*55f0*/  BSYNC B1 ;  /* 0x0000000000017941 */ /* 0x000fea0003800000 */
.L_x_187:
        /* <DEDUP_REMOVED lines=9> */
.L_x_190:
[----:B------:R-:W-:Y:S05]  /*5690*/  BSYNC B1 ;  /* 0x0000000000017941 */ /* 0x000fea0003800000 */
.L_x_189:
        /* <DEDUP_REMOVED lines=10> */
.L_x_192:
[----:B------:R-:W-:Y:S05]  /*5740*/  BSYNC B1 ;  /* 0x0000000000017941 */ /* 0x000fea0003800000 */
.L_x_191:
        /* <DEDUP_REMOVED lines=10> */
.L_x_194:
[----:B------:R-:W-:Y:S05]  /*57f0*/  BSYNC B1 ;  /* 0x0000000000017941 */ /* 0x000fea0003800000 */
.L_x_193:
        /* <DEDUP_REMOVED lines=9> */
.L_x_196:
[----:B------:R-:W-:Y:S05]  /*5890*/  BSYNC B1 ;  /* 0x0000000000017941 */ /* 0x000fea0003800000 */
.L_x_195:
        /* <DEDUP_REMOVED lines=9> */
.L_x_198:
[----:B------:R-:W-:Y:S05]  /*5930*/  BSYNC B1 ;  /* 0x0000000000017941 */ /* 0x000fea0003800000 */
.L_x_197:
        /* <DEDUP_REMOVED lines=10> */
.L_x_200:
[----:B------:R-:W-:Y:S05]  /*59e0*/  BSYNC B1 ;  /* 0x0000000000017941 */ /* 0x000fea0003800000 */
.L_x_199:
        /* <DEDUP_REMOVED lines=10> */
.L_x_202:
[----:B------:R-:W-:Y:S05]  /*5a90*/  BSYNC B1 ;  /* 0x0000000000017941 */ /* 0x000fea0003800000 */
.L_x_201:
        /* <DEDUP_REMOVED lines=9> */
.L_x_204:
[----:B------:R-:W-:Y:S05]  /*5b30*/  BSYNC B1 ;  /* 0x0000000000017941 */ /* 0x000fea0003800000 */
.L_x_203:
        /* <DEDUP_REMOVED lines=9> */
.L_x_206:
[----:B------:R-:W-:Y:S05]  /*5bd0*/  BSYNC B1 ;  /* 0x0000000000017941 */ /* 0x000fea0003800000 */
.L_x_205:
        /* <DEDUP_REMOVED lines=10> */
.L_x_208:
[----:B------:R-:W-:Y:S05]  /*5c80*/  BSYNC B1 ;  /* 0x0000000000017941 */ /* 0x000fea0003800000 */
.L_x_207:
        /* <DEDUP_REMOVED lines=10> */
.L_x_210:
[----:B------:R-:W-:Y:S05]  /*5d30*/  BSYNC B1 ;  /* 0x0000000000017941 */ /* 0x000fea0003800000 */
.L_x_209:
        /* <DEDUP_REMOVED lines=9> */
.L_x_212:
[----:B------:R-:W-:Y:S05]  /*5dd0*/  BSYNC B1 ;  /* 0x0000000000017941 */ /* 0x000fea0003800000 */
.L_x_211:
        /* <DEDUP_REMOVED lines=9> */
.L_x_214:
[----:B------:R-:W-:Y:S05]  /*5e70*/  BSYNC B1 ;  /* 0x0000000000017941 */ /* 0x000fea0003800000 */
.L_x_213:
        /* <DEDUP_REMOVED lines=10> */
.L_x_216:
[----:B------:R-:W-:Y:S05]  /*5f20*/  BSYNC B1 ;  /* 0x0000000000017941 */ /* 0x000fea0003800000 */
.L_x_215:
        /* <DEDUP_REMOVED lines=10> */
.L_x_218:
[----:B------:R-:W-:Y:S05]  /*5fd0*/  BSYNC B1 ;  /* 0x0000000000017941 */ /* 0x000fea0003800000 */
.L_x_217:
        /* <DEDUP_REMOVED lines=9> */
.L_x_220:
[----:B------:R-:W-:Y:S05]  /*6070*/  BSYNC B1 ;  /* 0x0000000000017941 */ /* 0x000fea0003800000 */
.L_x_219:
        /* <DEDUP_REMOVED lines=9> */
.L_x_222:
[----:B------:R-:W-:Y:S05]  /*6110*/  BSYNC B1 ;  /* 0x0000000000017941 */ /* 0x000fea0003800000 */
.L_x_221:
        /* <DEDUP_REMOVED lines=10> */
.L_x_224:
[----:B------:R-:W-:Y:S05]  /*61c0*/  BSYNC B1 ;  /* 0x0000000000017941 */ /* 0x000fea0003800000 */
.L_x_223:
        /* <DEDUP_REMOVED lines=10> */
.L_x_226:
[----:B------:R-:W-:Y:S05]  /*6270*/  BSYNC B1 ;  /* 0x0000000000017941 */ /* 0x000fea0003800000 */
.L_x_225:
        /* <DEDUP_REMOVED lines=9> */
.L_x_228:
[----:B------:R-:W-:Y:S05]  /*6310*/  BSYNC B1 ;  /* 0x0000000000017941 */ /* 0x000fea0003800000 */
.L_x_227:
        /* <DEDUP_REMOVED lines=9> */
.L_x_230:
[----:B------:R-:W-:Y:S05]  /*63b0*/  BSYNC B1 ;  /* 0x0000000000017941 */ /* 0x000fea0003800000 */
.L_x_229:
        /* <DEDUP_REMOVED lines=10> */
.L_x_232:
[----:B------:R-:W-:Y:S05]  /*6460*/  BSYNC B1 ;  /* 0x0000000000017941 */ /* 0x000fea0003800000 */
.L_x_231:
        /* <DEDUP_REMOVED lines=10> */
.L_x_234:
[----:B------:R-:W-:Y:S05]  /*6510*/  BSYNC B1 ;  /* 0x0000000000017941 */ /* 0x000fea0003800000 */
.L_x_233:
        /* <DEDUP_REMOVED lines=9> */
.L_x_236:
[----:B------:R-:W-:Y:S05]  /*65b0*/  BSYNC B1 ;  /* 0x0000000000017941 */ /* 0x000fea0003800000 */
.L_x_235:
        /* <DEDUP_REMOVED lines=9> */
.L_x_238:
[----:B------:R-:W-:Y:S05]  /*6650*/  BSYNC B1 ;  /* 0x0000000000017941 */ /* 0x000fea0003800000 */
.L_x_237:
        /* <DEDUP_REMOVED lines=10> */
.L_x_240:
[----:B------:R-:W-:Y:S05]  /*6700*/  BSYNC B1 ;  /* 0x0000000000017941 */ /* 0x000fea0003800000 */
.L_x_239:
        /* <DEDUP_REMOVED lines=10> */
.L_x_242:
[----:B------:R-:W-:Y:S05]  /*67b0*/  BSYNC B1 ;  /* 0x0000000000017941 */ /* 0x000fea0003800000 */
.L_x_241:
        /* <DEDUP_REMOVED lines=9> */
.L_x_244:
[----:B------:R-:W-:Y:S05]  /*6850*/  BSYNC B1 ;  /* 0x0000000000017941 */ /* 0x000fea0003800000 */
.L_x_243:
        /* <DEDUP_REMOVED lines=9> */
.L_x_246:
[----:B------:R-:W-:Y:S05]  /*68f0*/  BSYNC B1 ;  /* 0x0000000000017941 */ /* 0x000fea0003800000 */
.L_x_245:
        /* <DEDUP_REMOVED lines=10> */
.L_x_248:
[----:B------:R-:W-:Y:S05]  /*69a0*/  BSYNC B1 ;  /* 0x0000000000017941 */ /* 0x000fea0003800000 */
.L_x_247:
        /* <DEDUP_REMOVED lines=10> */
.L_x_250:
[----:B------:R-:W-:Y:S05]  /*6a50*/  BSYNC B1 ;  /* 0x0000000000017941 */ /* 0x000fea0003800000 */
.L_x_249:
        /* <DEDUP_REMOVED lines=9> */
.L_x_252:
[----:B------:R-:W-:Y:S05]  /*6af0*/  BSYNC B1 ;  /* 0x0000000000017941 */ /* 0x000fea0003800000 */
.L_x_251:
        /* <DEDUP_REMOVED lines=9> */
.L_x_254:
[----:B------:R-:W-:Y:S05]  /*6b90*/  BSYNC B1 ;  /* 0x0000000000017941 */ /* 0x000fea0003800000 */
.L_x_253:
        /* <DEDUP_REMOVED lines=10> */
.L_x_256:
[----:B------:R-:W-:Y:S05]  /*6c40*/  BSYNC B1 ;  /* 0x0000000000017941 */ /* 0x000fea0003800000 */
.L_x_255:
        /* <DEDUP_REMOVED lines=10> */
.L_x_258:
[----:B------:R-:W-:Y:S05]  /*6cf0*/  BSYNC B1 ;  /* 0x0000000000017941 */ /* 0x000fea0003800000 */
.L_x_257:
        /* <DEDUP_REMOVED lines=9> */
.L_x_260:
[----:B------:R-:W-:Y:S05]  /*6d90*/  BSYNC B1 ;  /* 0x0000000000017941 */ /* 0x000fea0003800000 */
.L_x_259:
        /* <DEDUP_REMOVED lines=9> */
.L_x_262:
[----:B------:R-:W-:Y:S05]  /*6e30*/  BSYNC B1 ;  /* 0x0000000000017941 */ /* 0x000fea0003800000 */
.L_x_261:
        /* <DEDUP_REMOVED lines=10> */
.L_x_264:
[----:B------:R-:W-:Y:S05]  /*6ee0*/  BSYNC B1 ;  /* 0x0000000000017941 */ /* 0x000fea0003800000 */
.L_x_263:
        /* <DEDUP_REMOVED lines=10> */
.L_x_266:
[----:B------:R-:W-:Y:S05]  /*6f90*/  BSYNC B1 ;  /* 0x0000000000017941 */ /* 0x000fea0003800000 */
.L_x_265:
        /* <DEDUP_REMOVED lines=9> */
.L_x_268:
[----:B------:R-:W-:Y:S05]  /*7030*/  BSYNC B1 ;  /* 0x0000000000017941 */ /* 0x000fea0003800000 */
.L_x_267:
        /* <DEDUP_REMOVED lines=9> */
.L_x_270:
[----:B------:R-:W-:Y:S05]  /*70d0*/  BSYNC B1 ;  /* 0x0000000000017941 */ /* 0x000fea0003800000 */
.L_x_269:
        /* <DEDUP_REMOVED lines=10> */
.L_x_272:
[----:B------:R-:W-:Y:S05]  /*7180*/  BSYNC B1 ;  /* 0x0000000000017941 */ /* 0x000fea0003800000 */
.L_x_271:
        /* <DEDUP_REMOVED lines=10> */
.L_x_274:
[----:B------:R-:W-:Y:S05]  /*7230*/  BSYNC B1 ;  /* 0x0000000000017941 */ /* 0x000fea0003800000 */
.L_x_273:
        /* <DEDUP_REMOVED lines=9> */
.L_x_276:
[----:B------:R-:W-:Y:S05]  /*72d0*/  BSYNC B1 ;  /* 0x0000000000017941 */ /* 0x000fea0003800000 */
.L_x_275:
        /* <DEDUP_REMOVED lines=9> */
.L_x_278:
[----:B------:R-:W-:Y:S05]  /*7370*/  BSYNC B1 ;  /* 0x0000000000017941 */ /* 0x000fea0003800000 */
.L_x_277:
        /* <DEDUP_REMOVED lines=10> */
.L_x_280:
[----:B------:R-:W-:Y:S05]  /*7420*/  BSYNC B1 ;  /* 0x0000000000017941 */ /* 0x000fea0003800000 */
.L_x_279:
        /* <DEDUP_REMOVED lines=10> */
.L_x_282:
[----:B------:R-:W-:Y:S05]  /*74d0*/  BSYNC B1 ;  /* 0x0000000000017941 */ /* 0x000fea0003800000 */
.L_x_281:
[----:B01--45:R-:W-:Y:S01]  /*74e0*/  HADD2.F32 R7, -RZ, R22.H0_H0 ;  /* 0x20000016ff077230 */ /* 0x033fe20000004100 */
        /* <DEDUP_REMOVED lines=8> */
.L_x_284:
[----:B------:R-:W-:Y:S05]  /*7570*/  BSYNC B1 ;  /* 0x0000000000017941 */ /* 0x000fea0003800000 */
.L_x_283:
[----:B0----5:R-:W-:Y:S01]  /*7580*/  HADD2.F32 R5, -RZ, R22.H0_H0 ;  /* 0x20000016ff057230 */ /* 0x021fe20000004100 */
[----:B------:R-:W-:Y:S01]  /*7590*/  ISETP.GT.AND P0, PT, R3, 0x8, P0 ;  /* 0x000000080300780c */ /* 0x000fe20000704270 */
[----:B------:R-:W-:Y:S01]  /*75a0*/  @P1 IMAD.MOV.U32 R4, RZ, RZ, R10 ;  /* 0x000000ffff041224 */ /* 0x000fe200078e000a */
[----:B------:R-:W-:Y:S02]  /*75b0*/  BSSY B1, `(.L_x_285) ;  /* 0x0000009000017945 */ /* 0x000fe40003800000 */
[----:B------:R-:W-:-:S04]  /*75c0*/  FMUL R5, R5, R152 ;  /* 0x0000009805057220 */ /* 0x000fc80000400000 */
[----:B------:R-:W-:-:S05]  /*75d0*/  FFMA R5, R150, R153, R5 ;  /* 0x0000009996057223 */ /* 0x000fca0000000005 */
[----:B------:R-:W-:-:S04]  /*75e0*/  F2FP.F16.F32.PACK_AB R5, RZ, R5 ;  /* 0x00000005ff05723e */ /* 0x000fc800000000ff */
[----:B------:R-:W-:Y:S01]  /*75f0*/  PRMT R2, R5, 0x7610, R2 ;  /* 0x0000761005027816 */ /* 0x000fe20000000002 */
[----:B------:R-:W-:-:S05]  /*7600*/  @P1 IMAD.MOV.U32 R5, RZ, RZ, R11 ;  /* 0x000000ffff051224 */ /* 0x000fca00078e000b */
[----:B------:R0:W-:Y:S01]  /*7610*/  @P1 STG.E.U16 desc[UR36][R4.64+0x1f0], R2 ;  /* 0x0001f00204001986 */ /* 0x0001e2000c101524 */
[----:B------:R-:W-:Y:S05]  /*7620*/  @!P0 BRA `(.L_x_286) ;  /* 0x0000000000048947 */ /* 0x000fea0003800000 */
[----:B------:R4:W5:Y:S02]  /*7630*/  LDG.E.LTC128B.U16 R22, desc[UR36][R8.64+0x1f2] ;  /* 0x0001f22408167981 */ /* 0x000964000c1e1520 */
.L_x_286:
[----:B------:R-:W-:Y:S05]  /*7640*/  BSYNC B1 ;  /* 0x0000000000017941 */ /* 0x000fea0003800000 */
.L_x_285:
[----:B------:R-:W-:Y:S05]  /*7650*/  @!P0 BRA `(.L_x_287) ;  /* 0x0000002400488947 */ /* 0x000fea0003800000 */
[----:B-----5:R-:W-:-:S05]  /*7660*/  HADD2.F32 R3, -RZ, R22.H0_H0 ;  /* 0x20000016ff037230 */ /* 0x020fca0000004100 */
[----:B------:R-:W-:-:S04]  /*7670*/  FMUL R0, R3, R152 ;  /* 0x0000009803007220 */ /* 0x000fc80000400000 */
[----:B------:R-:W-:-:S05]  /*7680*/  FFMA R0, R151, R153, R0 ;  /* 0x0000009997007223 */ /* 0x000fca0000000000 */
[----:B------:R-:W-:-:S05]  /*7690*/  F2FP.F16.F32.PACK_AB R0, RZ, R0 ;  /* 0x00000000ff00723e */ /* 0x000fca00000000ff */
[----:B------:R0:W-:Y:S01]  /*76a0*/  STG.E.U16 desc[UR36][R10.64+0x1f2], R0 ;  /* 0x0001f2000a007986 */ /* 0x0001e2000c101524 */
[----:B------:R-:W-:Y:S05]  /*76b0*/  BRA `(.L_x_287) ;  /* 0x0000002400307947 */ /* 0x000fea0003800000 */
.L_x_34:
[----:B------:R-:W-:Y:S01]  /*76c0*/  ISETP.GT.AND P0, PT, R0, 0x1, PT ;  /* 0x000000010000780c */ /* 0x000fe20003f04270 */
[----:B------:R-:W-:Y:S01]  /*76d0*/  ULDC.64 UR4, c[0x0][0x5c0] ;  /* 0x0001700000047ab9 */ /* 0x000fe20000000a00 */
[-C--:B------:R-:W-:Y:S01]  /*76e0*/  FMUL R24, R24, R153.reuse ;  /* 0x0000009918187220 */ /* 0x080fe20000400000 */
[-C--:B------:R-:W-:Y:S01]  /*76f0*/  FMUL R25, R25, R153.reuse ;  /* 0x0000009919197220 */ /* 0x080fe20000400000 */
[----:B------:R-:W-:Y:S01]  /*7700*/  ISETP.GT.AND P3, PT, R3, RZ, P0 ;  /* 0x000000ff0300720c */ /* 0x000fe20000764270 */
[-C--:B------:R-:W-:Y:S01]  /*7710*/  FMUL R26, R26, R153.reuse ;  /* 0x000000991a1a7220 */ /* 0x080fe20000400000 */
[----:B------:R-:W-:Y:S01]  /*7720*/  LEA R4, P4, R6, UR4, 0x1 ;  /* 0x0000000406047c11 */ /* 0x000fe2000f8808ff */
[-C--:B------:R-:W-:Y:S01]  /*7730*/  FMUL R27, R27, R153.reuse ;  /* 0x000000991b1b7220 */ /* 0x080fe20000400000 */
[----:B------:R-:W-:Y:S01]  /*7740*/  F2FP.F16.F32.PACK_AB R24, RZ, R24 ;  /* 0x00000018ff18723e */ /* 0x000fe200000000ff */
[-C--:B------:R-:W-:Y:S01]  /*7750*/  FMUL R28, R28, R153.reuse ;  /* 0x000000991c1c7220 */ /* 0x080fe20000400000 */
[----:B------:R-:W-:Y:S01]  /*7760*/  LEA.HI.X R5, R6, UR5, R179, 0x1, P4 ;  /* 0x0000000506057c11 */ /* 0x000fe2000a0f0cb3 */
[----:B------:R-:W-:Y:S01]  /*7770*/  FMUL R29, R29, R153 ;  /* 0x000000991d1d7220 */ /* 0x000fe20000400000 */
[----:B------:R-:W-:Y:S01]  /*7780*/  F2FP.F16.F32.PACK_AB R25, RZ, R25 ;  /* 0x00000019ff19723e */ /* 0x000fe200000000ff */
[-C--:B------:R-:W-:Y:S01]  /*7790*/  FMUL R30, R30, R153.reuse ;  /* 0x000000991e1e7220 */ /* 0x080fe20000400000 */
[----:B------:R-:W-:Y:S01]  /*77a0*/  SHF.L.U64.HI R11, R10, 0x4, R11 ;  /* 0x000000040a0b7819 */ /* 0x000fe2000001020b */
[----:B------:R-:W-:Y:S01]  /*77b0*/  @P1 STG.E.U16 desc[UR36][R4.64], R24 ;  /* 0x0000001804001986 */ /* 0x000fe2000c101524 */
[----:B------:R-:W-:Y:S01]  /*77c0*/  ISETP.GT.AND P1, PT, R0, 0x8, PT ;  /* 0x000000080000780c */ /* 0x000fe20003f24270 */
[-C--:B------:R-:W-:Y:S01]  /*77d0*/  FMUL R31, R31, R153.reuse ;  /* 0x000000991f1f7220 */ /* 0x080fe20000400000 */
[C---:B------:R-:W-:Y:S01]  /*77e0*/  ISETP.GT.AND P4, PT, R3.reuse, 0x8, P0 ;  /* 0x000000080300780c */ /* 0x040fe20000784270 */
[----:B------:R-:W-:Y:S01]  /*77f0*/  @P3 STG.E.U16 desc[UR36][R4.64+0x2], R25 ;  /* 0x0000021904003986 */ /* 0x000fe2000c101524 */
[----:B------:R-:W-:Y:S01]  /*7800*/  LEA R6, P3, R10, R4, 0x4 ;  /* 0x000000040a067211 */ /* 0x000fe200078620ff */
[-C--:B------:R-:W-:Y:S01]  /*7810*/  FMUL R32, R32, R153.reuse ;  /* 0x0000009920207220 */ /* 0x080fe20000400000 */
[----:B------:R-:W-:Y:S01]  /*7820*/  ISETP.GT.AND P2, PT, R3, 0x8, P2 ;  /* 0x000000080300780c */ /* 0x000fe20001744270 */
[-C--:B------:R-:W-:Y:S01]  /*7830*/  FMUL R33, R33, R153.reuse ;  /* 0x0000009921217220 */ /* 0x080fe20000400000 */
[----:B------:R-:W-:Y:S01]  /*7840*/  ISETP.GT.AND P0, PT, R0, 0x9, PT ;  /* 0x000000090000780c */ /* 0x000fe20003f04270 */
[----:B------:R-:W-:Y:S01]  /*7850*/  IMAD.X R7, R11, 0x1, R5, P3 ;  /* 0x000000010b077824 */ /* 0x000fe200018e0605 */
[C---:B------:R-:W-:Y:S01]  /*7860*/  ISETP.GT.AND P5, PT, R3.reuse, RZ, P1 ;  /* 0x000000ff0300720c */ /* 0x040fe20000fa4270 */
[-C--:B------:R-:W-:Y:S01]  /*7870*/  FMUL R34, R34, R153.reuse ;  /* 0x0000009922227220 */ /* 0x080fe20000400000 */
[----:B------:R-:W-:Y:S01]  /*7880*/  ISETP.GT.AND P3, PT, R3, RZ, P0 ;  /* 0x000000ff0300720c */ /* 0x000fe20000764270 */
[-C--:B------:R-:W-:Y:S01]  /*7890*/  FMUL R35, R35, R153.reuse ;  /* 0x0000009923237220 */ /* 0x080fe20000400000 */
[----:B------:R-:W-:Y:S01]  /*78a0*/  F2FP.F16.F32.PACK_AB R26, RZ, R26 ;  /* 0x0000001aff1a723e */ /* 0x000fe200000000ff */
[----:B------:R-:W-:Y:S01]  /*78b0*/  FMUL R36, R36, R153 ;  /* 0x0000009924247220 */ /* 0x000fe20000400000 */
[----:B------:R-:W-:Y:S01]  /*78c0*/  F2FP.F16.F32.PACK_AB R27, RZ, R27 ;  /* 0x0000001bff1b723e */ /* 0x000fe200000000ff */
[----:B------:R-:W-:Y:S01]  /*78d0*/  FMUL R37, R37, R153 ;  /* 0x0000009925257220 */ /* 0x000fe20000400000 */
[----:B------:R-:W-:Y:S01]  /*78e0*/  F2FP.F16.F32.PACK_AB R28, RZ, R28 ;  /* 0x0000001cff1c723e */ /* 0x000fe200000000ff */
[----:B------:R-:W-:Y:S01]  /*78f0*/  @P2 STG.E.U16 desc[UR36][R6.64], R26 ;  /* 0x0000001a06002986 */ /* 0x000fe2000c101524 */
[----:B------:R-:W-:Y:S01]  /*7900*/  F2FP.F16.F32.PACK_AB R29, RZ, R29 ;  /* 0x0000001dff1d723e */ /* 0x000fe200000000ff */
[-C--:B------:R-:W-:Y:S01]  /*7910*/  FMUL R38, R38, R153.reuse ;  /* 0x0000009926267220 */ /* 0x080fe20000400000 */
[----:B------:R-:W-:Y:S01]  /*7920*/  ISETP.GT.AND P2, PT, R3, 0x8, P1 ;  /* 0x000000080300780c */ /* 0x000fe20000f44270 */
[----:B------:R-:W-:Y:S01]  /*7930*/  @P4 STG.E.U16 desc[UR36][R6.64+0x2], R27 ;  /* 0x0000021b06004986 */ /* 0x000fe2000c101524 */
[----:B------:R-:W-:Y:S01]  /*7940*/  ISETP.GT.AND P1, PT, R0, 0x10, PT ;  /* 0x000000100000780c */ /* 0x000fe20003f24270 */
[-C--:B------:R-:W-:Y:S01]  /*7950*/  FMUL R39, R39, R153.reuse ;  /* 0x0000009927277220 */ /* 0x080fe20000400000 */
[----:B------:R-:W-:Y:S01]  /*7960*/  F2FP.F16.F32.PACK_AB R30, RZ, R30 ;  /* 0x0000001eff1e723e */ /* 0x000fe200000000ff */
[----:B------:R-:W-:Y:S01]  /*7970*/  @P5 STG.E.U16 desc[UR36][R4.64+0x10], R28 ;  /* 0x0000101c04005986 */ /* 0x000fe2000c101524 */
[C---:B------:R-:W-:Y:S01]  /*7980*/  ISETP.GT.AND P4, PT, R3.reuse, RZ, P1 ;  /* 0x000000ff0300720c */ /* 0x040fe20000f84270 */
[----:B------:R-:W-:Y:S01]  /*7990*/  FMUL R40, R40, R153 ;  /* 0x0000009928287220 */ /* 0x000fe20000400000 */
[----:B------:R-:W-:Y:S01]  /*79a0*/  F2FP.F16.F32.PACK_AB R31, RZ, R31 ;  /* 0x0000001fff1f723e */ /* 0x000fe200000000ff */
[----:B------:R-:W-:Y:S01]  /*79b0*/  @P3 STG.E.U16 desc[UR36][R4.64+0x12], R29 ;  /* 0x0000121d04003986 */ /* 0x000fe2000c101524 */
[----:B------:R-:W-:Y:S01]  /*79c0*/  ISETP.GT.AND P3, PT, R3, 0x8, P0 ;  /* 0x000000080300780c */ /* 0x000fe20000764270 */
[-C--:B------:R-:W-:Y:S01]  /*79d0*/  FMUL R41, R41, R153.reuse ;  /* 0x0000009929297220 */ /* 0x080fe20000400000 */
[----:B------:R-:W-:Y:S01]  /*79e0*/  ISETP.GT.AND P0, PT, R0, 0x11, PT ;  /* 0x000000110000780c */ /* 0x000fe20003f04270 */
[----:B------:R-:W-:Y:S01]  /*79f0*/  @P2 STG.E.U16 desc[UR36][R6.64+0x10], R30 ;  /* 0x0000101e06002986 */ /* 0x000fe2000c101524 */
[----:B------:R-:W-:Y:S01]  /*7a00*/  F2FP.F16.F32.PACK_AB R32, RZ, R32 ;  /* 0x00000020ff20723e */ /* 0x000fe200000000ff */
[-C--:B------:R-:W-:Y:S01]  /*7a10*/  FMUL R42, R42, R153.reuse ;  /* 0x000000992a2a7220 */ /* 0x080fe20000400000 */
[----:B------:R-:W-:Y:S01]  /*7a20*/  ISETP.GT.AND P5, PT, R3, RZ, P0 ;  /* 0x000000ff0300720c */ /* 0x000fe200007a4270 */
[-C--:B------:R-:W-:Y:S01]  /*7a30*/  FMUL R43, R43, R153.reuse ;  /* 0x000000992b2b7220 */ /* 0x080fe20000400000 */
[----:B------:R-:W-:Y:S01]  /*7a40*/  ISETP.GT.AND P2, PT, R3, 0x8, P1 ;  /* 0x000000080300780c */ /* 0x000fe20000f44270 */
[-C--:B------:R-:W-:Y:S01]  /*7a50*/  FMUL R44, R44, R153.reuse ;  /* 0x000000992c2c7220 */ /* 0x080fe20000400000 */
[----:B------:R-:W-:Y:S01]  /*7a60*/  ISETP.GT.AND P1, PT, R0, 0x18, PT ;  /* 0x000000180000780c */ /* 0x000fe20003f24270 */
[----:B------:R-:W-:Y:S01]  /*7a70*/  FMUL R45, R45, R153 ;  /* 0x000000992d2d7220 */ /* 0x000fe20000400000 */
[----:B------:R-:W-:Y:S01]  /*7a80*/  F2FP.F16.F32.PACK_AB R33, RZ, R33 ;  /* 0x00000021ff21723e */ /* 0x000fe200000000ff */
[----:B------:R-:W-:Y:S01]  /*7a90*/  @P3 STG.E.U16 desc[UR36][R6.64+0x12], R31 ;  /* 0x0000121f06003986 */ /* 0x000fe2000c101524 */
[C---:B------:R-:W-:Y:S01]  /*7aa0*/  ISETP.GT.AND P3, PT, R3.reuse, 0x8, P0 ;  /* 0x000000080300780c */ /* 0x040fe20000764270 */
[-C--:B------:R-:W-:Y:S01]  /*7ab0*/  FMUL R46, R46, R153.reuse ;  /* 0x000000992e2e7220 */ /* 0x080fe20000400000 */
[----:B------:R-:W-:Y:S01]  /*7ac0*/  ISETP.GT.AND P0, PT, R0, 0x19, PT ;  /* 0x000000190000780c */ /* 0x000fe20003f04270 */
[----:B------:R-:W-:Y:S01]  /*7ad0*/  @P4 STG.E.U16 desc[UR36][R4.64+0x20], R32 ;  /* 0x0000202004004986 */ /* 0x000fe2000c101524 */
[----:B------:R-:W-:Y:S01]  /*7ae0*/  ISETP.GT.AND P4, PT, R3, RZ, P1 ;  /* 0x000000ff0300720c */ /* 0x000fe20000f84270 */
[-C--:B------:R-:W-:Y:S01]  /*7af0*/  FMUL R47, R47, R153.reuse ;  /* 0x000000992f2f7220 */ /* 0x080fe20000400000 */
[----:B------:R-:W-:Y:S01]  /*7b00*/  F2FP.F16.F32.PACK_AB R34, RZ, R34 ;  /* 0x00000022ff22723e */ /* 0x000fe200000000ff */
[----:B------:R-:W-:Y:S01]  /*7b10*/  @P5 STG.E.U16 desc[UR36][R4.64+0x22], R33 ;  /* 0x0000222104005986 */ /* 0x000fe2000c101524 */
[----:B------:R-:W-:Y:S01]  /*7b20*/  ISETP.GT.AND P5, PT, R3, RZ, P0 ;  /* 0x000000ff0300720c */ /* 0x000fe200007a4270 */
[----:B------:R-:W-:Y:S01]  /*7b30*/  FMUL R48, R48, R153 ;  /* 0x0000009930307220 */ /* 0x000fe20000400000 */
[----:B------:R-:W-:Y:S01]  /*7b40*/  F2FP.F16.F32.PACK_AB R35, RZ, R35 ;  /* 0x00000023ff23723e */ /* 0x000fe200000000ff */
[----:B------:R-:W-:Y:S01]  /*7b50*/  @P2 STG.E.U16 desc[UR36][R6.64+0x20], R34 ;  /* 0x0000202206002986 */ /* 0x000fe2000c101524 */
[----:B------:R-:W-:Y:S01]  /*7b60*/  F2FP.F16.F32.PACK_AB R36, RZ, R36 ;  /* 0x00000024ff24723e */ /* 0x000fe200000000ff */
[-C--:B------:R-:W-:Y:S01]  /*7b70*/  FMUL R49, R49, R153.reuse ;  /* 0x0000009931317220 */ /* 0x080fe20000400000 */
[C---:B------:R-:W-:Y:S01]  /*7b80*/  ISETP.GT.AND P2, PT, R3.reuse, 0x8, P1 ;  /* 0x000000080300780c */ /* 0x040fe20000f44270 */
[----:B------:R-:W-:Y:S01]  /*7b90*/  @P3 STG.E.U16 desc[UR36][R6.64+0x22], R35 ;  /* 0x0000222306003986 */ /* 0x000fe2000c101524 */
[----:B------:R-:W-:Y:S01]  /*7ba0*/  ISETP.GT.AND P1, PT, R0, 0x20, PT ;  /* 0x000000200000780c */ /* 0x000fe20003f24270 */
[----:B------:R-:W-:Y:S01]  /*7bb0*/  FMUL R50, R50, R153 ;  /* 0x0000009932327220 */ /* 0x000fe20000400000 */
[----:B------:R-:W-:Y:S01]  /*7bc0*/  F2FP.F16.F32.PACK_AB R37, RZ, R37 ;  /* 0x00000025ff25723e */ /* 0x000fe200000000ff */
[----:B------:R-:W-:Y:S01]  /*7bd0*/  @P4 STG.E.U16 desc[UR36][R4.64+0x30], R36 ;  /* 0x0000302404004986 */ /* 0x000fe2000c101524 */
[----:B------:R-:W-:Y:S01]  /*7be0*/  ISETP.GT.AND P3, PT, R3, 0x8, P0 ;  /* 0x000000080300780c */ /* 0x000fe20000764270 */
[-C--:B------:R-:W-:Y:S01]  /*7bf0*/  FMUL R51, R51, R153.reuse ;  /* 0x0000009933337220 */ /* 0x080fe20000400000 */
[----:B------:R-:W-:Y:S01]  /*7c00*/  ISETP.GT.AND P0, PT, R0, 0x21, PT ;  /* 0x000000210000780c */ /* 0x000fe20003f04270 */
[----:B------:R-:W-:Y:S01]  /*7c10*/  @P5 STG.E.U16 desc[UR36][R4.64+0x32], R37 ;  /* 0x0000322504005986 */ /* 0x000fe2000c101524 */
[----:B------:R-:W-:Y:S01]  /*7c20*/  ISETP.GT.AND P4, PT, R3, RZ, P1 ;  /* 0x000000ff0300720c */ /* 0x000fe20000f84270 */
[-C--:B------:R-:W-:Y:S01]  /*7c30*/  FMUL R52, R52, R153.reuse ;  /* 0x0000009934347220 */ /* 0x080fe20000400000 */
[----:B------:R-:W-:Y:S01]  /*7c40*/  F2FP.F16.F32.PACK_AB R38, RZ, R38 ;  /* 0x00000026ff26723e */ /* 0x000fe200000000ff */
[-C--:B------:R-:W-:Y:S01]  /*7c50*/  FMUL R53, R53, R153.reuse ;  /* 0x0000009935357220 */ /* 0x080fe20000400000 */
        /* <DEDUP_REMOVED lines=325> */
[----:B------:R-:W-:Y:S01]  /*90b0*/  FMUL R151, R151, R153 ;  /* 0x0000009997977220 */ /* 0x000fe20000400000 */
[----:B------:R-:W-:Y:S01]  /*90c0*/  ISETP.GT.AND P2, PT, R3, 0x8, P1 ;  /* 0x000000080300780c */ /* 0x000fe20000f44270 */
[----:B------:R-:W-:Y:S01]  /*90d0*/  @P3 STG.E.U16 desc[UR36][R6.64+0x132], R103 ;  /* 0x0001326706003986 */ /* 0x000fe2000c101524 */
[----:B------:R-:W-:-:S02]  /*90e0*/  ISETP.GT.AND P1, PT, R0, 0xa8, PT ;  /* 0x000000a80000780c */ /* 0x000fc40003f24270 */
[----:B------:R-:W-:Y:S01]  /*90f0*/  F2FP.F16.F32.PACK_AB R105, RZ, R105 ;  /* 0x00000069ff69723e */ /* 0x000fe200000000ff */
[----:B------:R-:W-:Y:S01]  /*9100*/  @P4 STG.E.U16 desc[UR36][R4.64+0x140], R104 ;  /* 0x0001406804004986 */ /* 0x000fe2000c101524 */
[C---:B------:R-:W-:Y:S02]  /*9110*/  ISETP.GT.AND P3, PT, R3.reuse, 0x8, P0 ;  /* 0x000000080300780c */ /* 0x040fe40000764270 */
[----:B------:R-:W-:Y:S01]  /*9120*/  ISETP.GT.AND P0, PT, R0, 0xa9, PT ;  /* 0x000000a90000780c */ /* 0x000fe20003f04270 */
[----:B------:R-:W-:Y:S01]  /*9130*/  @P5 STG.E.U16 desc[UR36][R4.64+0x142], R105 ;  /* 0x0001426904005986 */ /* 0x000fe2000c101524 */
[C---:B------:R-:W-:Y:S02]  /*9140*/  ISETP.GT.AND P4, PT, R3.reuse, RZ, P1 ;  /* 0x000000ff0300720c */ /* 0x040fe40000f84270 */
[----:B------:R-:W-:Y:S02]  /*9150*/  F2FP.F16.F32.PACK_AB R106, RZ, R106 ;  /* 0x0000006aff6a723e */ /* 0x000fe400000000ff */
[----:B------:R-:W-:-:S02]  /*9160*/  ISETP.GT.AND P5, PT, R3, RZ, P0 ;  /* 0x000000ff0300720c */ /* 0x000fc400007a4270 */
[----:B------:R-:W-:Y:S01]  /*9170*/  F2FP.F16.F32.PACK_AB R107, RZ, R107 ;  /* 0x0000006bff6b723e */ /* 0x000fe200000000ff */
[----:B------:R-:W-:Y:S01]  /*9180*/  @P2 STG.E.U16 desc[UR36][R6.64+0x140], R106 ;  /* 0x0001406a06002986 */ /* 0x000fe2000c101524 */
[----:B------:R-:W-:Y:S02]  /*9190*/  F2FP.F16.F32.PACK_AB R108, RZ, R108 ;  /* 0x0000006cff6c723e */ /* 0x000fe400000000ff */
[C---:B------:R-:W-:Y:S01]  /*91a0*/  ISETP.GT.AND P2, PT, R3.reuse, 0x8, P1 ;  /* 0x000000080300780c */ /* 0x040fe20000f44270 */
[----:B------:R-:W-:Y:S01]  /*91b0*/  @P3 STG.E.U16 desc[UR36][R6.64+0x142], R107 ;  /* 0x0001426b06003986 */ /* 0x000fe2000c101524 */
[----:B------:R-:W-:Y:S02]  /*91c0*/  ISETP.GT.AND P1, PT, R0, 0xb0, PT ;  /* 0x000000b00000780c */ /* 0x000fe40003f24270 */
[----:B------:R-:W-:Y:S01]  /*91d0*/  F2FP.F16.F32.PACK_AB R109, RZ, R109 ;  /* 0x0000006dff6d723e */ /* 0x000fe200000000ff */
[----:B------:R-:W-:Y:S01]  /*91e0*/  @P4 STG.E.U16 desc[UR36][R4.64+0x150], R108 ;  /* 0x0001506c04004986 */ /* 0x000fe2000c101524 */
[----:B------:R-:W-:-:S02]  /*91f0*/  ISETP.GT.AND P3, PT, R3, 0x8, P0 ;  /* 0x000000080300780c */ /* 0x000fc40000764270 */
[----:B------:R-:W-:Y:S01]  /*9200*/  ISETP.GT.AND P0, PT, R0, 0xb1, PT ;  /* 0x000000b10000780c */ /* 0x000fe20003f04270 */
[----:B------:R-:W-:Y:S01]  /*9210*/  @P5 STG.E.U16 desc[UR36][R4.64+0x152], R109 ;  /* 0x0001526d04005986 */ /* 0x000fe2000c101524 */
[C---:B------:R-:W-:Y:S02]  /*9220*/  ISETP.GT.AND P4, PT, R3.reuse, RZ, P1 ;  /* 0x000000ff0300720c */ /* 0x040fe40000f84270 */
[----:B------:R-:W-:Y:S02]  /*9230*/  F2FP.F16.F32.PACK_AB R110, RZ, R110 ;  /* 0x0000006eff6e723e */ /* 0x000fe400000000ff */
[----:B------:R-:W-:Y:S02]  /*9240*/  ISETP.GT.AND P5, PT, R3, RZ, P0 ;  /* 0x000000ff0300720c */ /* 0x000fe400007a4270 */
[----:B------:R-:W-:Y:S01]  /*9250*/  F2FP.F16.F32.PACK_AB R111, RZ, R111 ;  /* 0x0000006fff6f723e */ /* 0x000fe200000000ff */
[----:B------:R-:W-:Y:S01]  /*9260*/  @P2 STG.E.U16 desc[UR36][R6.64+0x150], R110 ;  /* 0x0001506e06002986 */ /* 0x000fe2000c101524 */
[----:B------:R-:W-:-:S02]  /*9270*/  F2FP.F16.F32.PACK_AB R112, RZ, R112 ;  /* 0x00000070ff70723e */ /* 0x000fc400000000ff */
[C---:B------:R-:W-:Y:S01]  /*9280*/  ISETP.GT.AND P2, PT, R3.reuse, 0x8, P1 ;  /* 0x000000080300780c */ /* 0x040fe20000f44270 */
[----:B------:R-:W-:Y:S01]  /*9290*/  @P3 STG.E.U16 desc[UR36][R6.64+0x152], R111 ;  /* 0x0001526f06003986 */ /* 0x000fe2000c101524 */
[C---:B------:R-:W-:Y:S02]  /*92a0*/  ISETP.GT.AND P1, PT, R0.reuse, 0xb8, PT ;  /* 0x000000b80000780c */ /* 0x040fe40003f24270 */
[----:B------:R-:W-:Y:S01]  /*92b0*/  F2FP.F16.F32.PACK_AB R113, RZ, R113 ;  /* 0x00000071ff71723e */ /* 0x000fe200000000ff */
[----:B------:R-:W-:Y:S01]  /*92c0*/  @P4 STG.E.U16 desc[UR36][R4.64+0x160], R112 ;  /* 0x0001607004004986 */ /* 0x000fe2000c101524 */
[C---:B------:R-:W-:Y:S02]  /*92d0*/  ISETP.GT.AND P3, PT, R3.reuse, 0x8, P0 ;  /* 0x000000080300780c */ /* 0x040fe40000764270 */
[----:B------:R-:W-:Y:S01]  /*92e0*/  ISETP.GT.AND P0, PT, R0, 0xb9, PT ;  /* 0x000000b90000780c */ /* 0x000fe20003f04270 */
[----:B------:R-:W-:Y:S01]  /*92f0*/  @P5 STG.E.U16 desc[UR36][R4.64+0x162], R113 ;  /* 0x0001627104005986 */ /* 0x000fe2000c101524 */
[----:B------:R-:W-:-:S02]  /*9300*/  ISETP.GT.AND P4, PT, R3, RZ, P1 ;  /* 0x000000ff0300720c */ /* 0x000fc40000f84270 */
[----:B------:R-:W-:Y:S02]  /*9310*/  F2FP.F16.F32.PACK_AB R114, RZ, R114 ;  /* 0x00000072ff72723e */ /* 0x000fe400000000ff */
[C---:B------:R-:W-:Y:S02]  /*9320*/  ISETP.GT.AND P5, PT, R3.reuse, RZ, P0 ;  /* 0x000000ff0300720c */ /* 0x040fe400007a4270 */
[----:B------:R-:W-:Y:S01]  /*9330*/  F2FP.F16.F32.PACK_AB R115, RZ, R115 ;  /* 0x00000073ff73723e */ /* 0x000fe200000000ff */
[----:B------:R-:W-:Y:S01]  /*9340*/  @P2 STG.E.U16 desc[UR36][R6.64+0x160], R114 ;  /* 0x0001607206002986 */ /* 0x000fe2000c101524 */
[----:B------:R-:W-:Y:S02]  /*9350*/  F2FP.F16.F32.PACK_AB R116, RZ, R116 ;  /* 0x00000074ff74723e */ /* 0x000fe400000000ff */
        /* <DEDUP_REMOVED lines=65> */
[----:B------:R-:W-:Y:S02]  /*9770*/  ISETP.GT.AND P5, PT, R3, RZ, P0 ;  /* 0x000000ff0300720c */ /* 0x000fe400007a4270 */
[----:B------:R-:W-:Y:S02]  /*9780*/  F2FP.F16.F32.PACK_AB R134, RZ, R134 ;  /* 0x00000086ff86723e */ /* 0x000fe400000000ff */
[----:B------:R-:W-:Y:S02]  /*9790*/  F2FP.F16.F32.PACK_AB R135, RZ, R135 ;  /* 0x00000087ff87723e */ /* 0x000fe400000000ff */
[----:B------:R-:W-:Y:S01]  /*97a0*/  F2FP.F16.F32.PACK_AB R136, RZ, R136 ;  /* 0x00000088ff88723e */ /* 0x000fe200000000ff */
[----:B------:R-:W-:Y:S01]  /*97b0*/  @P2 STG.E.U16 desc[UR36][R6.64+0x1b0], R134 ;  /* 0x0001b08606002986 */ /* 0x000fe2000c101524 */
[----:B------:R-:W-:-:S02]  /*97c0*/  F2FP.F16.F32.PACK_AB R137, RZ, R137 ;  /* 0x00000089ff89723e */ /* 0x000fc400000000ff */
[C---:B------:R-:W-:Y:S01]  /*97d0*/  ISETP.GT.AND P1, PT, R3.reuse, 0x8, P1 ;  /* 0x000000080300780c */ /* 0x040fe20000f24270 */
[----:B------:R-:W-:Y:S01]  /*97e0*/  @P3 STG.E.U16 desc[UR36][R6.64+0x1b2], R135 ;  /* 0x0001b28706003986 */ /* 0x000fe2000c101524 */
[C---:B------:R-:W-:Y:S02]  /*97f0*/  ISETP.GT.AND P2, PT, R3.reuse, 0x8, P0 ;  /* 0x000000080300780c */ /* 0x040fe40000744270 */
[C---:B------:R-:W-:Y:S01]  /*9800*/  ISETP.GT.AND P0, PT, R0.reuse, 0xe9, PT ;  /* 0x000000e90000780c */ /* 0x040fe20003f04270 */
[----:B------:R-:W-:Y:S01]  /*9810*/  @P4 STG.E.U16 desc[UR36][R4.64+0x1c0], R136 ;  /* 0x0001c08804004986 */ /* 0x000fe2000c101524 */
[----:B------:R-:W-:Y:S02]  /*9820*/  ISETP.GT.AND P4, PT, R0, 0xe8, PT ;  /* 0x000000e80000780c */ /* 0x000fe40003f84270 */
[----:B------:R-:W-:Y:S01]  /*9830*/  F2FP.F16.F32.PACK_AB R138, RZ, R138 ;  /* 0x0000008aff8a723e */ /* 0x000fe200000000ff */
[----:B------:R-:W-:Y:S01]  /*9840*/  @P5 STG.E.U16 desc[UR36][R4.64+0x1c2], R137 ;  /* 0x0001c28904005986 */ /* 0x000fe2000c101524 */
[----:B------:R-:W-:-:S02]  /*9850*/  ISETP.GT.AND P5, PT, R3, RZ, P4 ;  /* 0x000000ff0300720c */ /* 0x000fc400027a4270 */
[----:B------:R-:W-:Y:S01]  /*9860*/  F2FP.F16.F32.PACK_AB R139, RZ, R139 ;  /* 0x0000008bff8b723e */ /* 0x000fe200000000ff */
[----:B------:R-:W-:Y:S01]  /*9870*/  @P1 STG.E.U16 desc[UR36][R6.64+0x1c0], R138 ;  /* 0x0001c08a06001986 */ /* 0x000fe2000c101524 */
[----:B------:R-:W-:Y:S02]  /*9880*/  F2FP.F16.F32.PACK_AB R140, RZ, R140 ;  /* 0x0000008cff8c723e */ /* 0x000fe400000000ff */
[C---:B------:R-:W-:Y:S01]  /*9890*/  ISETP.GT.AND P3, PT, R3.reuse, RZ, P0 ;  /* 0x000000ff0300720c */ /* 0x040fe20000764270 */
[----:B------:R-:W-:Y:S01]  /*98a0*/  @P2 STG.E.U16 desc[UR36][R6.64+0x1c2], R139 ;  /* 0x0001c28b06002986 */ /* 0x000fe2000c101524 */
[C---:B------:R-:W-:Y:S02]  /*98b0*/  ISETP.GT.AND P4, PT, R3.reuse, 0x8, P4 ;  /* 0x000000080300780c */ /* 0x040fe40002784270 */
[----:B------:R-:W-:Y:S02]  /*98c0*/  F2FP.F16.F32.PACK_AB R141, RZ, R141 ;  /* 0x0000008dff8d723e */ /* 0x000fe400000000ff */
[----:B------:R-:W-:Y:S01]  /*98d0*/  F2FP.F16.F32.PACK_AB R142, RZ, R142 ;  /* 0x0000008eff8e723e */ /* 0x000fe200000000ff */
[----:B------:R-:W-:Y:S01]  /*98e0*/  @P5 STG.E.U16 desc[UR36][R4.64+0x1d0], R140 ;  /* 0x0001d08c04005986 */ /* 0x000fe2000c101524 */
[----:B------:R-:W-:-:S02]  /*98f0*/  ISETP.GT.AND P5, PT, R3, 0x8, P0 ;  /* 0x000000080300780c */ /* 0x000fc400007a4270 */
[----:B------:R-:W-:Y:S02]  /*9900*/  F2FP.F16.F32.PACK_AB R143, RZ, R143 ;  /* 0x0000008fff8f723e */ /* 0x000fe400000000ff */
[C---:B------:R-:W-:Y:S01]  /*9910*/  ISETP.GT.AND P0, PT, R0.reuse, 0xf1, PT ;  /* 0x000000f10000780c */ /* 0x040fe20003f04270 */
[----:B------:R-:W-:Y:S01]  /*9920*/  @P3 STG.E.U16 desc[UR36][R4.64+0x1d2], R141 ;  /* 0x0001d28d04003986 */ /* 0x000fe2000c101524 */
[----:B------:R-:W-:Y:S02]  /*9930*/  ISETP.GT.AND P3, PT, R0, 0xf0, PT ;  /* 0x000000f00000780c */ /* 0x000fe40003f64270 */
[----:B------:R-:W-:Y:S01]  /*9940*/  F2FP.F16.F32.PACK_AB R144, RZ, R144 ;  /* 0x00000090ff90723e */ /* 0x000fe200000000ff */
[----:B------:R-:W-:Y:S01]  /*9950*/  @P4 STG.E.U16 desc[UR36][R6.64+0x1d0], R142 ;  /* 0x0001d08e06004986 */ /* 0x000fe2000c101524 */
[C---:B------:R-:W-:Y:S02]  /*9960*/  ISETP.GT.AND P4, PT, R3.reuse, RZ, P3 ;  /* 0x000000ff0300720c */ /* 0x040fe40001f84270 */
[C---:B------:R-:W-:Y:S01]  /*9970*/  ISETP.GT.AND P3, PT, R3.reuse, 0x8, P3 ;  /* 0x000000080300780c */ /* 0x040fe20001f64270 */
[----:B------:R-:W-:Y:S01]  /*9980*/  @P5 STG.E.U16 desc[UR36][R6.64+0x1d2], R143 ;  /* 0x0001d28f06005986 */ /* 0x000fe2000c101524 */
[----:B------:R-:W-:-:S02]  /*9990*/  ISETP.GT.AND P5, PT, R3, RZ, P0 ;  /* 0x000000ff0300720c */ /* 0x000fc400007a4270 */
[----:B------:R-:W-:Y:S02]  /*99a0*/  F2FP.F16.F32.PACK_AB R145, RZ, R145 ;  /* 0x00000091ff91723e */ /* 0x000fe400000000ff */
[C---:B------:R-:W-:Y:S02]  /*99b0*/  ISETP.GT.AND P0, PT, R3.reuse, 0x8, P0 ;  /* 0x000000080300780c */ /* 0x040fe40000704270 */
[C---:B------:R-:W-:Y:S02]  /*99c0*/  ISETP.GT.AND P1, PT, R0.reuse, 0xf9, PT ;  /* 0x000000f90000780c */ /* 0x040fe40003f24270 */
[----:B------:R-:W-:Y:S01]  /*99d0*/  ISETP.GT.AND P2, PT, R0, 0xf8, PT ;  /* 0x000000f80000780c */ /* 0x000fe20003f44270 */
[----:B------:R-:W-:Y:S01]  /*99e0*/  @P4 STG.E.U16 desc[UR36][R4.64+0x1e0], R144 ;  /* 0x0001e09004004986 */ /* 0x000fe2000c101524 */
[C---:B------:R-:W-:Y:S01]  /*99f0*/  ISETP.GT.AND P4, PT, R3.reuse, RZ, P1 ;  /* 0x000000ff0300720c */ /* 0x040fe20000f84270 */
[----:B------:R-:W-:Y:S01]  /*9a00*/  @P3 IMAD.MOV.U32 R2, RZ, RZ, R6 ;  /* 0x000000ffff023224 */ /* 0x000fe200078e0006 */
[C---:B------:R-:W-:Y:S01]  /*9a10*/  ISETP.GT.AND P1, PT, R3.reuse, 0x8, P1 ;  /* 0x000000080300780c */ /* 0x040fe20000f24270 */
[----:B------:R-:W-:Y:S01]  /*9a20*/  @P5 STG.E.U16 desc[UR36][R4.64+0x1e2], R145 ;  /* 0x0001e29104005986 */ /* 0x000fe2000c101524 */
[----:B------:R-:W-:-:S02]  /*9a30*/  ISETP.GT.AND P5, PT, R3, RZ, P2 ;  /* 0x000000ff0300720c */ /* 0x000fc400017a4270 */
[----:B------:R-:W-:Y:S01]  /*9a40*/  ISETP.GT.AND P2, PT, R3, 0x8, P2 ;  /* 0x000000080300780c */ /* 0x000fe20001744270 */
[----:B------:R-:W-:Y:S01]  /*9a50*/  @P3 IMAD.MOV.U32 R3, RZ, RZ, R7 ;  /* 0x000000ffff033224 */ /* 0x000fe200078e0007 */
[----:B------:R-:W-:Y:S02]  /*9a60*/  F2FP.F16.F32.PACK_AB R146, RZ, R146 ;  /* 0x00000092ff92723e */ /* 0x000fe400000000ff */
[----:B------:R-:W-:Y:S02]  /*9a70*/  F2FP.F16.F32.PACK_AB R147, RZ, R147 ;  /* 0x00000093ff93723e */ /* 0x000fe400000000ff */
[----:B------:R-:W-:Y:S01]  /*9a80*/  F2FP.F16.F32.PACK_AB R148, RZ, R148 ;  /* 0x00000094ff94723e */ /* 0x000fe200000000ff */
[----:B------:R0:W-:Y:S01]  /*9a90*/  @P3 STG.E.U16 desc[UR36][R2.64+0x1e0], R146 ;  /* 0x0001e09202003986 */ /* 0x0001e2000c101524 */
[----:B------:R-:W-:Y:S02]  /*9aa0*/  F2FP.F16.F32.PACK_AB R149, RZ, R149 ;  /* 0x00000095ff95723e */ /* 0x000fe400000000ff */
[----:B------:R-:W-:-:S02]  /*9ab0*/  F2FP.F16.F32.PACK_AB R150, RZ, R150 ;  /* 0x00000096ff96723e */ /* 0x000fc400000000ff */
[----:B------:R-:W-:Y:S01]  /*9ac0*/  F2FP.F16.F32.PACK_AB R151, RZ, R151 ;  /* 0x00000097ff97723e */ /* 0x000fe200000000ff */
[----:B0-----:R-:W-:Y:S02]  /*9ad0*/  @P0 IMAD.MOV.U32 R2, RZ, RZ, R6 ;  /* 0x000000ffff020224 */ /* 0x001fe400078e0006 */
[----:B------:R-:W-:-:S05]  /*9ae0*/  @P0 IMAD.MOV.U32 R3, RZ, RZ, R7 ;  /* 0x000000ffff030224 */ /* 0x000fca00078e0007 */
[----:B------:R0:W-:Y:S02]  /*9af0*/  @P0 STG.E.U16 desc[UR36][R2.64+0x1e2], R147 ;  /* 0x0001e29302000986 */ /* 0x0001e4000c101524 */
[----:B0-----:R-:W-:Y:S02]  /*9b00*/  @P5 IMAD.MOV.U32 R2, RZ, RZ, R4 ;  /* 0x000000ffff025224 */ /* 0x001fe400078e0004 */
[----:B------:R-:W-:-:S05]  /*9b10*/  @P5 IMAD.MOV.U32 R3, RZ, RZ, R5 ;  /* 0x000000ffff035224 */ /* 0x000fca00078e0005 */
[----:B------:R0:W-:Y:S04]  /*9b20*/  @P5 STG.E.U16 desc[UR36][R2.64+0x1f0], R148 ;  /* 0x0001f09402005986 */ /* 0x0001e8000c101524 */
[----:B------:R1:W-:Y:S01]  /*9b30*/  @P4 STG.E.U16 desc[UR36][R4.64+0x1f2], R149 ;  /* 0x0001f29504004986 */ /* 0x0003e2000c101524 */
[----:B0-----:R-:W-:Y:S02]  /*9b40*/  @P2 IMAD.MOV.U32 R2, RZ, RZ, R6 ;  /* 0x000000ffff022224 */ /* 0x001fe400078e0006 */
[----:B------:R-:W-:-:S05]  /*9b50*/  @P2 IMAD.MOV.U32 R3, RZ, RZ, R7 ;  /* 0x000000ffff032224 */ /* 0x000fca00078e0007 */
[----:B------:R1:W-:Y:S04]  /*9b60*/  @P2 STG.E.U16 desc[UR36][R2.64+0x1f0], R150 ;  /* 0x0001f09602002986 */ /* 0x0003e8000c101524 */
[----:B------:R1:W-:Y:S02]  /*9b70*/  @P1 STG.E.U16 desc[UR36][R6.64+0x1f2], R151 ;  /* 0x0001f29706001986 */ /* 0x0003e4000c101524 */
.L_x_287:
[----:B------:R-:W-:Y:S05]  /*9b80*/  BSYNC B0 ;  /* 0x0000000000007941 */ /* 0x000fea0003800000 */
.L_x_33:
[----:B01----:R-:W2:Y:S01]  /*9b90*/  LDL.64 R2, [R1] ;  /* 0x0000000001027983 */ /* 0x003ea20000100a00 */
[----:B------:R-:W-:Y:S01]  /*9ba0*/  ULDC.64 UR4, c[0x0][0x650] ;  /* 0x0001940000047ab9 */ /* 0x000fe20000000a00 */
[----:B------:R0:W-:Y:S01]  /*9bb0*/  SYNCS.ARRIVE.TRANS64.A1T0 RZ, [R160+UR45], RZ ;  /* 0x000000ffa0ff79a7 */ /* 0x0001e2000810002d */
[----:B------:R-:W-:Y:S01]  /*9bc0*/  PRMT R0, RZ, 0x7610, R0 ;  /* 0x00007610ff007816 */ /* 0x000fe20000000000 */
[----:B------:R-:W-:Y:S02]  /*9bd0*/  IMAD.MOV.U32 R19, RZ, RZ, -0x1 ;  /* 0xffffffffff137424 */ /* 0x000fe400078e00ff */
[----:B-----5:R-:W-:Y:S01]  /*9be0*/  IMAD.MOV.U32 R22, RZ, RZ, -0x1 ;  /* 0xffffffffff167424 */ /* 0x020fe200078e00ff */
[----:B--2---:R-:W-:-:S04]  /*9bf0*/  LEA R18, P0, R2, R18, 0x1 ;  /* 0x0000001202127211 */ /* 0x004fc800078008ff */
[----:B------:R-:W-:Y:S01]  /*9c00*/  LEA.HI.X R17, R2, R17, R23, 0x1, P0 ;  /* 0x0000001102117211 */ /* 0x000fe200000f0c17 */
[----:B------:R-:W-:Y:S01]  /*9c10*/  IMAD.MOV.U32 R2, RZ, RZ, -0x1 ;  /* 0xffffffffff027424 */ /* 0x000fe200078e00ff */
[----:B------:R-:W-:-:S04]  /*9c20*/  ISETP.GE.U32.AND P0, PT, R18, UR4, PT ;  /* 0x0000000412007c0c */ /* 0x000fc8000bf06070 */
[----:B------:R-:W-:-:S13]  /*9c30*/  ISETP.GE.U32.AND.EX P0, PT, R17, UR5, PT, P0 ;  /* 0x0000000511007c0c */ /* 0x000fda000bf06100 */
[----:B0-----:R-:W-:Y:S05]  /*9c40*/  @P0 BRA `(.L_x_288) ;  /* 0x0000000400700947 */ /* 0x001fea0003800000 */
[----:B------:R-:W0:Y:S01]  /*9c50*/  S2R R10, SR_CTAID.X ;  /* 0x00000000000a7919 */ /* 0x000e220000002500 */
[----:B---34-:R-:W1:Y:S01]  /*9c60*/  LDC.64 R8, c[0x0][0x628] ;  /* 0x00018a00ff087b82 */ /* 0x018e620000000a00 */
[----:B------:R-:W-:Y:S01]  /*9c70*/  ULDC UR4, c[0x0][0x150] ;  /* 0x0000540000047ab9 */ /* 0x000fe20000000800 */
[----:B------:R-:W-:Y:S01]  /*9c80*/  IMAD.MOV.U32 R6, RZ, RZ, R18 ;  /* 0x000000ffff067224 */ /* 0x000fe200078e0012 */
[----:B------:R-:W2:Y:S01]  /*9c90*/  S2R R20, SR_CTAID.Y ;  /* 0x0000000000147919 */ /* 0x000ea20000002600 */
[----:B------:R-:W-:-:S04]  /*9ca0*/  IMAD.MOV.U32 R7, RZ, RZ, R17 ;  /* 0x000000ffff077224 */ /* 0x000fc800078e0011 */
[----:B------:R-:W3:Y:S08]  /*9cb0*/  LDC R15, c[0x0][0x144] ;  /* 0x00005100ff0f7b82 */ /* 0x000ef00000000800 */
[----:B------:R-:W4:Y:S08]  /*9cc0*/  LDC R0, c[0x0][0x630] ;  /* 0x00018c00ff007b82 */ /* 0x000f300000000800 */
[----:B------:R-:W2:Y:S01]  /*9cd0*/  LDC.64 R12, c[0x0][0x620] ;  /* 0x00018800ff0c7b82 */ /* 0x000ea20000000a00 */
[----:B-1----:R-:W-:-:S04]  /*9ce0*/  ISETP.NE.U32.AND P0, PT, R8, RZ, PT ;  /* 0x000000ff0800720c */ /* 0x002fc80003f05070 */
[----:B------:R-:W-:Y:S02]  /*9cf0*/  ISETP.NE.AND.EX P0, PT, R9, RZ, PT, P0 ;  /* 0x000000ff0900720c */ /* 0x000fe40003f05300 */
[----:B0-----:R-:W-:-:S05]  /*9d00*/  I2FP.F32.U32 R2, R10 ;  /* 0x0000000a00027245 */ /* 0x001fca0000201000 */
[----:B------:R-:W-:-:S04]  /*9d10*/  FMUL R2, R2, UR4 ;  /* 0x0000000402027c20 */ /* 0x000fc80008400000 */
[----:B------:R0:W1:Y:S02]  /*9d20*/  F2I.U32.TRUNC.NTZ R14, R2 ;  /* 0x00000002000e7305 */ /* 0x000064000020f000 */
[----:B---34-:R-:W-:Y:S05]  /*9d30*/  @!P0 BRA `(.L_x_289) ;  /* 0x0000000000288947 */ /* 0x018fea0003800000 */
[----:B------:R-:W3:Y:S02]  /*9d40*/  LDC R3, c[0x0][0x634] ;  /* 0x00018d00ff037b82 */ /* 0x000ee40000000800 */
[----:B---3--:R-:W-:-:S05]  /*9d50*/  IADD3 R7, P0, R18, R3, RZ ;  /* 0x0000000312077210 */ /* 0x008fca0007f1e0ff */
[----:B------:R-:W-:-:S04]  /*9d60*/  IMAD.X R11, RZ, RZ, R17, P0 ;  /* 0x000000ffff0b7224 */ /* 0x000fc800000e0611 */
[----:B0-----:R-:W-:-:S04]  /*9d70*/  IMAD.WIDE.U32 R2, R11, R8, RZ ;  /* 0x000000080b027225 */ /* 0x001fc800078e00ff */
[----:B------:R-:W-:-:S04]  /*9d80*/  IMAD.WIDE.U32 R4, P0, R7, R9, R2 ;  /* 0x0000000907047225 */ /* 0x000fc80007800002 */
[----:B------:R-:W-:-:S04]  /*9d90*/  IMAD.WIDE.U32 R2, R7, R8, RZ ;  /* 0x0000000807027225 */ /* 0x000fc800078e00ff */
[----:B------:R-:W-:Y:S01]  /*9da0*/  IMAD.X R7, RZ, RZ, RZ, P0 ;  /* 0x000000ffff077224 */ /* 0x000fe200000e06ff */
[----:B------:R-:W-:Y:S01]  /*9db0*/  IADD3 RZ, P0, R3, R4, RZ ;  /* 0x0000000403ff7210 */ /* 0x000fe20007f1e0ff */
[----:B------:R-:W-:-:S04]  /*9dc0*/  IMAD.MOV.U32 R6, RZ, RZ, R5 ;  /* 0x000000ffff067224 */ /* 0x000fc800078e0005 */
[----:B------:R-:W-:-:S08]  /*9dd0*/  IMAD.WIDE.U32.X R6, R11, R9, R6, P0 ;  /* 0x000000090b067225 */ /* 0x000fd000000e0406 */
.L_x_289:
[----:B------:R-:W3:Y:S01]  /*9de0*/  LDC.64 R26, c[0x0][0x640] ;  /* 0x00019000ff1a7b82 */ /* 0x000ee20000000a00 */
[-C--:B------:R-:W-:Y:S01]  /*9df0*/  SHF.R.U64 R11, R6, R0.reuse, R7 ;  /* 0x00000000060b7219 */ /* 0x080fe20000001207 */
[----:B------:R-:W-:Y:S01]  /*9e00*/  IMAD.MOV.U32 R19, RZ, RZ, R17 ;  /* 0x000000ffff137224 */ /* 0x000fe200078e0011 */
[----:B------:R-:W-:Y:S01]  /*9e10*/  SHF.R.U32.HI R0, RZ, R0, R7 ;  /* 0x00000000ff007219 */ /* 0x000fe20000011607 */
[----:B-1----:R-:W-:Y:S01]  /*9e20*/  IMAD.MOV R14, RZ, RZ, -R14 ;  /* 0x000000ffff0e7224 */ /* 0x002fe200078e0a0e */
[----:B------:R-:W-:Y:S01]  /*9e30*/  IADD3 R5, P0, RZ, -R11, RZ ;  /* 0x8000000bff057210 */ /* 0x000fe20007f1e0ff */
[----:B------:R-:W-:Y:S01]  /*9e40*/  ULDC UR4, c[0x0][0x154] ;  /* 0x0000550000047ab9 */ /* 0x000fe20000000800 */
[----:B------:R-:W-:Y:S01]  /*9e50*/  IMAD.MOV.U32 R7, RZ, RZ, 0x1 ;  /* 0x00000001ff077424 */ /* 0x000fe200078e00ff */
[----:B------:R-:W1:Y:S01]  /*9e60*/  LDC R4, c[0x0][0x618] ;  /* 0x00018600ff047b82 */ /* 0x000e620000000800 */
[----:B------:R-:W-:Y:S02]  /*9e70*/  IMAD R22, R15, R14, R10 ;  /* 0x0000000e0f167224 */ /* 0x000fe400078e020a */
[----:B------:R-:W-:-:S04]  /*9e80*/  IMAD.X R3, RZ, RZ, ~R0, P0 ;  /* 0x000000ffff037224 */ /* 0x000fc800000e0e00 */
[-C--:B--2---:R-:W-:Y:S01]  /*9e90*/  IMAD R0, R3, R12.reuse, RZ ;  /* 0x0000000c03007224 */ /* 0x084fe200078e02ff */
[----:B------:R-:W2:Y:S01]  /*9ea0*/  LDC R6, c[0x0][0x608] ;  /* 0x00018200ff067b82 */ /* 0x000ea20000000800 */
[----:B0-----:R-:W-:-:S04]  /*9eb0*/  IMAD.WIDE.U32 R2, R5, R12, R18 ;  /* 0x0000000c05027225 */ /* 0x001fc800078e0012 */
[----:B------:R-:W-:Y:S01]  /*9ec0*/  IMAD R5, R5, R13, R0 ;  /* 0x0000000d05057224 */ /* 0x000fe200078e0200 */
[----:B------:R-:W-:Y:S02]  /*9ed0*/  I2FP.F32.U32 R0, R20 ;  /* 0x0000001400007245 */ /* 0x000fe40000201000 */
[----:B------:R-:W0:Y:S01]  /*9ee0*/  LDC R24, c[0x0][0x658] ;  /* 0x00019600ff187b82 */ /* 0x000e220000000800 */
[----:B------:R-:W-:Y:S01]  /*9ef0*/  IMAD.IADD R3, R3, 0x1, R5 ;  /* 0x0000000103037824 */ /* 0x000fe200078e0205 */
[----:B---3--:R-:W-:Y:S01]  /*9f00*/  ISETP.NE.U32.AND P0, PT, R26, RZ, PT ;  /* 0x000000ff1a00720c */ /* 0x008fe20003f05070 */
[----:B------:R-:W-:Y:S01]  /*9f10*/  FMUL R0, R0, UR4 ;  /* 0x0000000400007c20 */ /* 0x000fe20008400000 */
[----:B------:R-:W-:Y:S02]  /*9f20*/  IMAD.MOV.U32 R5, RZ, RZ, -0x1 ;  /* 0xffffffffff057424 */ /* 0x000fe400078e00ff */
[----:B------:R-:W-:Y:S01]  /*9f30*/  ISETP.NE.AND.EX P0, PT, R27, RZ, PT, P0 ;  /* 0x000000ff1b00720c */ /* 0x000fe20003f05300 */
[----:B------:R3:W4:Y:S01]  /*9f40*/  F2I.U32.TRUNC.NTZ R12, R0 ;  /* 0x00000000000c7305 */ /* 0x000722000020f000 */
[----:B------:R-:W3:Y:S01]  /*9f50*/  LDC R15, c[0x0][0x148] ;  /* 0x00005200ff0f7b82 */ /* 0x000ee20000000800 */
[----:B-1----:R-:W-:-:S02]  /*9f60*/  SHF.R.U64 R10, R2, R4, R3 ;  /* 0x00000004020a7219 */ /* 0x002fc40000001203 */
[----:B------:R-:W-:-:S05]  /*9f70*/  SHF.R.U32.HI R3, RZ, R4, R3 ;  /* 0x00000004ff037219 */ /* 0x000fca0000011603 */
[----:B------:R-:W1:Y:S01]  /*9f80*/  LDC R14, c[0x0][0x600] ;  /* 0x00018000ff0e7b82 */ /* 0x000e620000000800 */
[-CC-:B--2---:R-:W-:Y:S02]  /*9f90*/  SHF.R.U64 R8, R10, R6.reuse, R3.reuse ;  /* 0x000000060a087219 */ /* 0x184fe40000001203 */
[----:B------:R-:W-:-:S05]  /*9fa0*/  SHF.R.U32.HI R3, RZ, R6, R3 ;  /* 0x00000006ff037219 */ /* 0x000fca0000011603 */
[----:B------:R-:W2:Y:S01]  /*9fb0*/  LDC R21, c[0x0][0x648] ;  /* 0x00019200ff157b82 */ /* 0x000ea20000000800 */
[-CC-:B0-----:R-:W-:Y:S02]  /*9fc0*/  SHF.R.U64 R13, R8, R24.reuse, R3.reuse ;  /* 0x00000018080d7219 */ /* 0x181fe40000001203 */
[-C--:B------:R-:W-:Y:S02]  /*9fd0*/  SHF.L.U32 R5, R5, R24.reuse, RZ ;  /* 0x0000001805057219 */ /* 0x080fe400000006ff */
[-C--:B------:R-:W-:Y:S01]  /*9fe0*/  SHF.R.U32.HI R3, RZ, R24.reuse, R3 ;  /* 0x00000018ff037219 */ /* 0x080fe20000011603 */
[----:B------:R-:W-:Y:S01]  /*9ff0*/  IMAD.MOV.U32 R2, RZ, RZ, R13 ;  /* 0x000000ffff027224 */ /* 0x000fe200078e000d */
[----:B------:R-:W-:Y:S01]  /*a000*/  SHF.L.U32 R24, R7, R24, RZ ;  /* 0x0000001807187219 */ /* 0x000fe200000006ff */
[----:B------:R-:W0:Y:S01]  /*a010*/  LDC R25, c[0x0][0x638] ;  /* 0x00018e00ff197b82 */ /* 0x000e220000000800 */
[----:B------:R-:W-:-:S07]  /*a020*/  LOP3.LUT R19, RZ, R5, RZ, 0x33, !PT ;  /* 0x00000005ff137212 */ /* 0x000fce00078e33ff */
[----:B------:R-:W0:Y:S01]  /*a030*/  LDC R28, c[0x0][0x610] ;  /* 0x00018400ff1c7b82 */ /* 0x000e220000000800 */
[----:B----4-:R-:W-:Y:S05]  /*a040*/  @!P0 BRA `(.L_x_290) ;  /* 0x0000000000288947 */ /* 0x010fea0003800000 */
[----:B---3--:R-:W3:Y:S02]  /*a050*/  LDC R0, c[0x0][0x64c] ;  /* 0x00019300ff007b82 */ /* 0x008ee40000000800 */
[----:B---3--:R-:W-:-:S05]  /*a060*/  IADD3 R7, P0, R13, R0, RZ ;  /* 0x000000000d077210 */ /* 0x008fca0007f1e0ff */
        /* <DEDUP_REMOVED lines=8> */
.L_x_290:
[----:B------:R-:W4:Y:S01]  /*a0f0*/  LDC R4, c[0x0][0x65c] ;  /* 0x00019700ff047b82 */ /* 0x000f220000000800 */
[----:B--23--:R-:W-:Y:S01]  /*a100*/  SHF.R.U64 R0, R2, R21, R3 ;  /* 0x0000001502007219 */ /* 0x00cfe20000001203 */
[----:B-1----:R-:W-:Y:S01]  /*a110*/  VIADD R3, R14, 0xffffffff ;  /* 0xffffffff0e037836 */ /* 0x002fe20000000000 */
[----:B------:R-:W-:Y:S01]  /*a120*/  LOP3.LUT R19, R8, R19, RZ, 0xc0, !PT ;  /* 0x0000001308137212 */ /* 0x000fe200078ec0ff */
[----:B------:R-:W-:Y:S02]  /*a130*/  IMAD.MOV R12, RZ, RZ, -R12 ;  /* 0x000000ffff0c7224 */ /* 0x000fe400078e0a0c */
[----:B------:R-:W-:Y:S01]  /*a140*/  IMAD.MOV R2, RZ, RZ, -R0 ;  /* 0x000000ffff027224 */ /* 0x000fe200078e0a00 */
[----:B------:R-:W-:Y:S01]  /*a150*/  LOP3.LUT R3, R10, R3, RZ, 0xc0, !PT ;  /* 0x000000030a037212 */ /* 0x000fe200078ec0ff */
[----:B------:R-:W-:Y:S02]  /*a160*/  IMAD R19, R24, R0, R19 ;  /* 0x0000000018137224 */ /* 0x000fe400078e0213 */
[----:B0-----:R-:W-:-:S04]  /*a170*/  IMAD R0, R2, R25, R13 ;  /* 0x0000001902007224 */ /* 0x001fc800078e020d */
[----:B------:R-:W-:Y:S01]  /*a180*/  IMAD R2, R0, R14, R3 ;  /* 0x0000000e00027224 */ /* 0x000fe200078e0203 */
[----:B----4-:R-:W-:Y:S01]  /*a190*/  ISETP.NE.AND P0, PT, R4, 0x1, PT ;  /* 0x000000010400780c */ /* 0x010fe20003f05270 */
[----:B------:R-:W-:-:S05]  /*a1a0*/  IMAD.MOV.U32 R4, RZ, RZ, 0x1 ;  /* 0x00000001ff047424 */ /* 0x000fca00078e00ff */
[----:B------:R-:W-:-:S07]  /*a1b0*/  PRMT R0, R4, 0x7610, R0 ;  /* 0x0000761004007816 */ /* 0x000fce0000000000 */
[----:B------:R-:W-:-:S04]  /*a1c0*/  @P0 IMAD R22, R15, R12, R20 ;  /* 0x0000000c0f160224 */ /* 0x000fc800078e0214 */
[----:B------:R-:W-:-:S05]  /*a1d0*/  IMAD R19, R19, R28, R22 ;  /* 0x0000001c13137224 */ /* 0x000fca00078e0216 */
[----:B------:R-:W-:Y:S02]  /*a1e0*/  SEL R22, R2, R19, !P0 ;  /* 0x0000001302167207 */ /* 0x000fe40004000000 */
[----:B------:R-:W-:Y:S01]  /*a1f0*/  SEL R19, R19, R2, !P0 ;  /* 0x0000000213137207 */ /* 0x000fe20004000000 */
[----:B------:R-:W-:-:S07]  /*a200*/  IMAD.MOV.U32 R2, RZ, RZ, R11 ;  /* 0x000000ffff027224 */ /* 0x000fce00078e000b */
.L_x_288:
[----:B------:R-:W-:Y:S02]  /*a210*/  LOP3.LUT P0, RZ, R0, 0xff, RZ, 0xc0, !PT ;  /* 0x000000ff00ff7812 */ /* 0x000fe4000780c0ff */
[----:B------:R-:W-:-:S11]  /*a220*/  LOP3.LUT R173, R173, 0x1, RZ, 0x3c, !PT ;  /* 0x00000001adad7812 */ /* 0x000fd600078e3cff */
[----:B------:R-:W-:Y:S05]  /*a230*/  @P0 BRA `(.L_x_291) ;  /* 0xffffff7000c00947 */ /* 0x000fea000383ffff */
[----:B------:R-:W-:Y:S05]  /*a240*/  EXIT ;  /* 0x000000000000794d */ /* 0x000fea0003800000 */
.L_x_14:
[----:B------:R-:W-:-:S08]  /*a250*/  ISETP.NE.AND P0, PT, R0, RZ, PT ;  /* 0x000000ff0000720c */ /* 0x000fd00003f05270 */
[----:B0-----:R-:W0:-:S00]  /*a260*/  USETMAXREG.DEALLOC.CTAPOOL 0x28 ;  /* 0x00000028000079c8 */ /* 0x001e0000080e0500 */
[----:B------:R-:W-:Y:S05]  /*a270*/  @P0 EXIT ;  /* 0x000000000000094d */ /* 0x000fea0003800000 */
[----:B0-----:R-:W-:Y:S01]  /*a280*/  LOP3.LUT P0, RZ, R8, 0xff, RZ, 0xc0, !PT ;  /* 0x000000ff08ff7812 */ /* 0x001fe2000780c0ff */
[----:B------:R-:W-:Y:S02]  /*a290*/  IMAD.MOV.U32 R0, RZ, RZ, 0x1 ;  /* 0x00000001ff007424 */ /* 0x000fe400078e00ff */
[----:B------:R-:W-:-:S10]  /*a2a0*/  IMAD.MOV.U32 R7, RZ, RZ, RZ ;  /* 0x000000ffff077224 */ /* 0x000fd400078e00ff */
[----:B------:R-:W-:Y:S05]  /*a2b0*/  @!P0 BRA `(.L_x_292) ;  /* 0x0000000c001c8947 */ /* 0x000fea0003800000 */
[----:B------:R-:W-:Y:S01]  /*a2c0*/  LOP3.LUT P0, RZ, R4, 0x1f, RZ, 0xc0, !PT ;  /* 0x0000001f04ff7812 */ /* 0x000fe2000780c0ff */
[----:B------:R-:W-:Y:S01]  /*a2d0*/  ULDC UR5, c[0x0][0x658] ;  /* 0x0001960000057ab9 */ /* 0x000fe20000000800 */
[----:B------:R-:W-:Y:S01]  /*a2e0*/  UMOV UR6, 0xffffffff ;  /* 0xffffffff00067882 */ /* 0x000fe20000000000 */
[----:B------:R-:W-:Y:S01]  /*a2f0*/  BSSY B0, `(.L_x_292) ;  /* 0x00000c3000007945 */ /* 0x000fe20003800000 */
[----:B------:R-:W-:Y:S01]  /*a300*/  USHF.L.U32 UR6, UR6, UR5, URZ ;  /* 0x0000000506067299 */ /* 0x000fe2000800063f */
[C---:B------:R-:W-:Y:S01]  /*a310*/  ISETP.NE.AND P2, PT, R3.reuse, RZ, PT ;  /* 0x000000ff0300720c */ /* 0x040fe20003f45270 */
[----:B------:R-:W-:Y:S01]  /*a320*/  IMAD.MOV.U32 R8, RZ, RZ, 0x1 ;  /* 0x00000001ff087424 */ /* 0x000fe200078e00ff */
[----:B------:R-:W-:Y:S01]  /*a330*/  ISETP.NE.OR P0, PT, R3, RZ, !P0 ;  /* 0x000000ff0300720c */ /* 0x000fe20004705670 */
[----:B------:R-:W-:Y:S01]  /*a340*/  IMAD.MOV.U32 R0, RZ, RZ, 0x1 ;  /* 0x00000001ff007424 */ /* 0x000fe200078e00ff */
[----:B------:R-:W-:Y:S01]  /*a350*/  LOP3.LUT R6, R16, 0x2, RZ, 0xfc, !PT ;  /* 0x0000000210067812 */ /* 0x000fe200078efcff */
[----:B------:R-:W-:Y:S01]  /*a360*/  IMAD.MOV.U32 R7, RZ, RZ, RZ ;  /* 0x000000ffff077224 */ /* 0x000fe200078e00ff */
[----:B------:R-:W-:Y:S01]  /*a370*/  ULDC UR4, c[0x0][0x600] ;  /* 0x0001800000047ab9 */ /* 0x000fe20000000800 */
[----:B------:R-:W-:Y:S01]  /*a380*/  UMOV UR7, 0x1 ;  /* 0x0000000100077882 */ /* 0x000fe20000000000 */
[----:B------:R-:W-:-:S02]  /*a390*/  UIADD3 UR19, UR40, 0x1, URZ ;  /* 0x0000000128137890 */ /* 0x000fc4000fffe03f */
[----:B------:R-:W-:Y:S02]  /*a3a0*/  UIADD3 UR15, UR4, -0x1, URZ ;  /* 0xffffffff040f7890 */ /* 0x000fe4000fffe03f */
[----:B------:R-:W-:Y:S02]  /*a3b0*/  USHF.L.U32 UR17, UR7, UR5, URZ ;  /* 0x0000000507117299 */ /* 0x000fe4000800063f */
[----:B------:R-:W-:Y:S01]  /*a3c0*/  ULOP3.LUT UR16, URZ, UR6, URZ, 0x33, !UPT ;  /* 0x000000063f107292 */ /* 0x000fe2000f8e333f */
[----:B------:R-:W-:-:S11]  /*a3d0*/  ULDC.64 UR20, c[0x0][0x198] ;  /* 0x0000660000147ab9 */ /* 0x000fd60000000a00 */
.L_x_304:
[----:B------:R-:W-:-:S03]  /*a3e0*/  UMOV UR4, 0xffffffff ;  /* 0xffffffff00047882 */ /* 0x000fc60000000000 */
[----:B------:R-:W-:Y:S05]  /*a3f0*/  BRA.DIV UR4, `(.L_x_293) ;  /* 0x0000001204dc7947 */ /* 0x000fea000b800000 */
[----:B------:R-:W-:-:S13]  /*a400*/  ELECT P6, URZ, PT ;  /* 0x00000000003f782f */ /* 0x000fda00038c0000 */
.L_x_324:
[----:B------:R-:W0:Y:S01]  /*a410*/  LDC R3, c[0x0][0x28c] ;  /* 0x0000a300ff037b82 */ /* 0x000e220000000800 */
[----:B------:R-:W-:Y:S01]  /*a420*/  BSSY B1, `(.L_x_294) ;  /* 0x0000037000017945 */ /* 0x000fe20003800000 */
[----:B0-----:R-:W-:-:S13]  /*a430*/  ISETP.LT.OR P6, PT, R3, 0x1, !P6 ;  /* 0x000000010300780c */ /* 0x001fda00077c1670 */
[----:B------:R-:W-:Y:S05]  /*a440*/  @P6 BRA `(.L_x_295) ;  /* 0x0000000000d06947 */ /* 0x000fea0003800000 */
[----:B------:R-:W-:Y:S02]  /*a450*/  IMAD.SHL.U32 R22, R22, 0x100, RZ ;  /* 0x0000010016167824 */ /* 0x000fe400078e00ff */
[----:B------:R-:W-:Y:S02]  /*a460*/  IMAD.SHL.U32 R19, R19, 0x40, RZ ;  /* 0x0000004013137824 */ /* 0x000fe400078e00ff */
[----:B------:R-:W-:Y:S02]  /*a470*/  IMAD.MOV.U32 R12, RZ, RZ, RZ ;  /* 0x000000ffff0c7224 */ /* 0x000fe400078e00ff */
[----:B------:R-:W-:Y:S02]  /*a480*/  IMAD.U32 R13, RZ, RZ, UR19 ;  /* 0x00000013ff0d7e24 */ /* 0x000fe4000f8e00ff */
[----:B------:R-:W-:Y:S02]  /*a490*/  IMAD.MOV.U32 R3, RZ, RZ, R0 ;  /* 0x000000ffff037224 */ /* 0x000fe400078e0000 */
[----:B------:R-:W-:-:S07]  /*a4a0*/  IMAD.MOV.U32 R4, RZ, RZ, R7 ;  /* 0x000000ffff047224 */ /* 0x000fce00078e0007 */
.L_x_299:
[----:B------:R-:W0:Y:S01]  /*a4b0*/  S2R R10, SR_CgaCtaId ;  /* 0x00000000000a7919 */ /* 0x000e220000008800 */
[----:B------:R-:W-:Y:S01]  /*a4c0*/  MOV R5, 0x400 ;  /* 0x0000040000057802 */ /* 0x000fe20000000f00 */
[----:B------:R-:W1:Y:S03]  /*a4d0*/  @!P2 LDC R9, c[0x0][0x500] ;  /* 0x00014000ff09ab82 */ /* 0x000e660000000800 */
[----:B0-----:R-:W-:Y:S02]  /*a4e0*/  LEA R11, R10, R5, 0x18 ;  /* 0x000000050a0b7211 */ /* 0x001fe400078ec0ff */
[----:B------:R-:W-:-:S03]  /*a4f0*/  SHF.L.U32 R5, R3, 0x1f, RZ ;  /* 0x0000001f03057819 */ /* 0x000fc600000006ff */
[----:B------:R-:W-:-:S04]  /*a500*/  IMAD R10, R4, 0x8, R11 ;  /* 0x00000008040a7824 */ /* 0x000fc800078e020b */
[----:B------:R-:W0:Y:S02]  /*a510*/  SYNCS.PHASECHK.TRANS64.TRYWAIT P1, [R10+URZ+0x58], R5 ;  /* 0x000058050a0075a7 */ /* 0x000e24000802017f */
[----:B01----:R-:W-:Y:S05]  /*a520*/  @!P1 BRA `(.L_x_296) ;  /* 0x0000001000b09947 */ /* 0x003fea0003800000 */
.L_x_325:
[----:B0-----:R-:W-:Y:S01]  /*a530*/  PRMT R5, R6, 0x9910, RZ ;  /* 0x0000991006057816 */ /* 0x001fe200000000ff */
[----:B------:R0:W-:Y:S03]  /*a540*/  @!P2 SYNCS.ARRIVE.TRANS64 RZ, [R10+URZ], R9 ;  /* 0x000000090affa9a7 */ /* 0x0001e6000800003f */
[----:B------:R-:W-:-:S13]  /*a550*/  ISETP.NE.AND P1, PT, R5, 0x2, PT ;  /* 0x000000020500780c */ /* 0x000fda0003f25270 */
[----:B0-----:R-:W-:Y:S05]  /*a560*/  @P1 BRA `(.L_x_297) ;  /* 0x0000000000041947 */ /* 0x001fea0003800000 */
[----:B------:R-:W-:Y:S01]  /*a570*/  BPT.TRAP 0x1 ;  /* 0x000000040000795c */ /* 0x000fe20000300000 */
.L_x_297:
[----:B------:R-:W-:Y:S05]  /*a580*/  @P0 BRA `(.L_x_298) ;  /* 0x0000000000040947 */ /* 0x000fea0003800000 */
[----:B------:R-:W-:Y:S01]  /*a590*/  BPT.TRAP 0x1 ;  /* 0x000000040000795c */ /* 0x000fe20000300000 */
.L_x_298:
[--C-:B------:R-:W-:Y:S01]  /*a5a0*/  IMAD R5, R4, 0x1000, R11.reuse ;  /* 0x0000100004057824 */ /* 0x100fe200078e020b */
[----:B------:R-:W-:Y:S01]  /*a5b0*/  R2UR UR9, R10 ;  /* 0x000000000a0972ca */ /* 0x000fe200000e0000 */
[C---:B------:R-:W-:Y:S01]  /*a5c0*/  IMAD R11, R4.reuse, 0x4000, R11 ;  /* 0x00004000040b7824 */ /* 0x040fe200078e020b */
[----:B------:R-:W-:Y:S01]  /*a5d0*/  UIADD3 UR4, UP0, UR20, 0xf0, URZ ;  /* 0x000000f014047890 */ /* 0x000fe2000ff1e03f */
[----:B------:R-:W-:Y:S01]  /*a5e0*/  VIADD R13, R13, 0xffffffff ;  /* 0xffffffff0d0d7836 */ /* 0x000fe20000000000 */
[----:B------:R-:W-:Y:S01]  /*a5f0*/  R2UR UR5, R5 ;  /* 0x00000000050572ca */ /* 0x000fe200000e0000 */
[----:B------:R-:W-:Y:S01]  /*a600*/  UIADD3 UR22, UP1, UR20, 0x1f0, URZ ;  /* 0x000001f014167890 */ /* 0x000fe2000ff3e03f */
[----:B------:R-:W-:Y:S01]  /*a610*/  R2UR UR8, R11 ;  /* 0x000000000b0872ca */ /* 0x000fe200000e0000 */
[----:B------:R-:W-:Y:S01]  /*a620*/  VIADD R4, R4, 0x1 ;  /* 0x0000000104047836 */ /* 0x000fe20000000000 */
[----:B------:R-:W-:Y:S01]  /*a630*/  R2UR UR11, R19 ;  /* 0x00000000130b72ca */ /* 0x000fe200000e0000 */
[----:B------:R-:W-:Y:S01]  /*a640*/  UIADD3.X UR23, URZ, UR21, URZ, UP1, !UPT ;  /* 0x000000153f177290 */ /* 0x000fe20008ffe43f */
[----:B------:R-:W-:Y:S01]  /*a650*/  R2UR UR10, R12 ;  /* 0x000000000c0a72ca */ /* 0x000fe200000e0000 */
[----:B------:R-:W-:Y:S01]  /*a660*/  UMOV UR6, 0x0 ;  /* 0x0000000000067882 */ /* 0x000fe20000000000 */
[----:B------:R-:W-:Y:S01]  /*a670*/  R2UR UR12, R2 ;  /* 0x00000000020c72ca */ /* 0x000fe200000e0000 */
[----:B------:R-:W-:Y:S01]  /*a680*/  UMOV UR7, 0x10000000 ;  /* 0x1000000000077882 */ /* 0x000fe20000000000 */
[----:B------:R-:W-:Y:S01]  /*a690*/  R2UR UR18, R22 ;  /* 0x00000000161272ca */ /* 0x000fe200000e0000 */
[----:B------:R-:W-:Y:S01]  /*a6a0*/  VIADD R12, R12, 0x20 ;  /* 0x000000200c0c7836 */ /* 0x000fe20000000000 */
[----:B------:R-:W-:Y:S01]  /*a6b0*/  ISETP.GT.AND P3, PT, R13, 0x1, PT ;  /* 0x000000010d00780c */ /* 0x000fe20003f64270 */
[----:B------:R-:W-:Y:S01]  /*a6c0*/  UIADD3 UR13, UR5, 0x180, URZ ;  /* 0x00000180050d7890 */ /* 0x000fe2000fffe03f */
[----:B------:R-:W-:Y:S01]  /*a6d0*/  ISETP.NE.AND P1, PT, R4, 0xb, PT ;  /* 0x0000000b0400780c */ /* 0x000fe20003f25270 */
[----:B------:R-:W-:-:S02]  /*a6e0*/  UIADD3.X UR5, URZ, UR21, URZ, UP0, !UPT ;  /* 0x000000153f057290 */ /* 0x000fc400087fe43f */
[----:B------:R-:W-:Y:S01]  /*a6f0*/  UIADD3 UR14, UR8, 0xb180, URZ ;  /* 0x0000b180080e7890 */ /* 0x000fe2000fffe03f */
[----:B------:R-:W-:Y:S02]  /*a700*/  SEL R10, RZ, 0x1, P1 ;  /* 0x00000001ff0a7807 */ /* 0x000fe40000800000 */
[----:B------:R-:W-:Y:S01]  /*a710*/  UMOV UR8, UR13 ;  /* 0x0000000d00087c82 */ /* 0x000fe20008000000 */
[----:B------:R-:W-:Y:S02]  /*a720*/  SEL R4, R4, RZ, P1 ;  /* 0x000000ff04047207 */ /* 0x000fe40000800000 */
[----:B------:R-:W-:Y:S01]  /*a730*/  LOP3.LUT R3, R3, R10, RZ, 0x3c, !PT ;  /* 0x0000000a03037212 */ /* 0x000fe200078e3cff */
[----:B------:R0:W-:Y:S02]  /*a740*/  UTMALDG.3D [UR8], [UR4], desc[UR6] ;  /* 0x00000608040075b4 */ /* 0x0001e40008011000 */
[----:B0-----:R-:W-:Y:S01]  /*a750*/  UMOV UR8, UR14 ;  /* 0x0000000e00087c82 */ /* 0x001fe20008000000 */
[----:B------:R-:W-:-:S02]  /*a760*/  UMOV UR11, UR18 ;  /* 0x00000012000b7c82 */ /* 0x000fc40008000000 */
[----:B------:R0:W-:Y:S02]  /*a770*/  UTMALDG.3D [UR8], [UR22], desc[UR6] ;  /* 0x00000608160075b4 */ /* 0x0001e40008011000 */
[----:B0-----:R-:W-:Y:S05]  /*a780*/  @P3 BRA `(.L_x_299) ;  /* 0xfffffffc00483947 */ /* 0x001fea000383ffff */
.L_x_295:
[----:B------:R-:W-:Y:S05]  /*a790*/  BSYNC B1 ;  /* 0x0000000000017941 */ /* 0x000fea0003800000 */
.L_x_294:
[----:B------:R-:W2:Y:S01]  /*a7a0*/  LDL.64 R10, [R1] ;  /* 0x00000000010a7983 */ /* 0x000ea20000100a00 */
[----:B------:R-:W-:Y:S01]  /*a7b0*/  LOP3.LUT P4, RZ, R8, 0xff, RZ, 0xc0, !PT ;  /* 0x000000ff08ff7812 */ /* 0x000fe2000788c0ff */
[----:B------:R-:W-:Y:S01]  /*a7c0*/  VIADD R4, R7, UR40 ;  /* 0x0000002807047c36 */ /* 0x000fe20008000000 */
[----:B------:R-:W-:Y:S01]  /*a7d0*/  ULDC.64 UR4, c[0x0][0x650] ;  /* 0x0001940000047ab9 */ /* 0x000fe20000000a00 */
[----:B------:R-:W-:Y:S01]  /*a7e0*/  IMAD.U32 R7, RZ, RZ, UR40 ;  /* 0x00000028ff077e24 */ /* 0x000fe2000f8e00ff */
[----:B------:R-:W-:Y:S01]  /*a7f0*/  UISETP.GE.U32.AND UP0, UPT, UR40, 0xb, UPT ;  /* 0x0000000b2800788c */ /* 0x000fe2000bf06070 */
[----:B------:R-:W-:Y:S01]  /*a800*/  BSSY B1, `(.L_x_300) ;  /* 0x000006f000017945 */ /* 0x000fe20003800000 */
[----:B------:R-:W-:Y:S01]  /*a810*/  ISETP.GT.U32.AND P1, PT, R4, 0xa, PT ;  /* 0x0000000a0400780c */ /* 0x000fe20003f24070 */
[----:B------:R-:W-:Y:S01]  /*a820*/  IMAD.MOV.U32 R19, RZ, RZ, -0x1 ;  /* 0xffffffffff137424 */ /* 0x000fe200078e00ff */
[----:B------:R-:W-:Y:S01]  /*a830*/  PRMT R8, RZ, 0x7610, R8 ;  /* 0x00007610ff087816 */ /* 0x000fe20000000008 */
[----:B------:R-:W-:Y:S01]  /*a840*/  IMAD.MOV.U32 R22, RZ, RZ, -0x1 ;  /* 0xffffffffff167424 */ /* 0x000fe200078e00ff */
[----:B------:R-:W-:-:S02]  /*a850*/  ISETP.LT.U32.AND P1, PT, R7, 0xb, P1 ;  /* 0x0000000b0700780c */ /* 0x000fc40000f21070 */
[----:B------:R-:W-:Y:S01]  /*a860*/  PLOP3.LUT P3, PT, PT, PT, UP0, 0x80, 0x0 ;  /* 0x000000000000781c */ /* 0x000fe20003f6f008 */
[----:B------:R-:W0:Y:S01]  /*a870*/  @P4 S2R R3, SR_CgaCtaId ;  /* 0x0000000000034919 */ /* 0x000e220000008800 */
[----:B------:R-:W-:-:S04]  /*a880*/  @P4 MOV R2, 0x400 ;  /* 0x0000040000024802 */ /* 0x000fc80000000f00 */
[----:B0-----:R-:W-:Y:S01]  /*a890*/  @P4 LEA R5, R3, R2, 0x18 ;  /* 0x0000000203054211 */ /* 0x001fe200078ec0ff */
[----:B------:R-:W-:-:S03]  /*a8a0*/  IMAD.WIDE.U32 R2, R4, -0x45d1745d, RZ ;  /* 0xba2e8ba304027825 */ /* 0x000fc600078e00ff */
[----:B------:R0:W-:Y:S01]  /*a8b0*/  @P4 SYNCS.ARRIVE.TRANS64.A1T0 RZ, [R5+URZ+0xe8], RZ ;  /* 0x0000e8ff05ff49a7 */ /* 0x0001e2000810003f */
[----:B------:R-:W-:Y:S01]  /*a8c0*/  IMAD.MOV.U32 R2, RZ, RZ, -0x1 ;  /* 0xffffffffff027424 */ /* 0x000fe200078e00ff */
[----:B0-----:R-:W-:Y:S02]  /*a8d0*/  SHF.R.U32.HI R5, RZ, 0x3, R3 ;  /* 0x00000003ff057819 */ /* 0x001fe40000011603 */
[----:B------:R-:W-:-:S03]  /*a8e0*/  SEL R3, RZ, 0x1, !P1 ;  /* 0x00000001ff037807 */ /* 0x000fc60004800000 */
[----:B------:R-:W-:Y:S01]  /*a8f0*/  IMAD R7, R5, -0xb, R4 ;  /* 0xfffffff505077824 */ /* 0x000fe200078e0204 */
[----:B------:R-:W-:Y:S02]  /*a900*/  LOP3.LUT R0, R0, R3, RZ, 0x3c, !PT ;  /* 0x0000000300007212 */ /* 0x000fe400078e3cff */
[----:B------:R-:W-:Y:S02]  /*a910*/  PRMT R3, RZ, 0x7610, R3 ;  /* 0x00007610ff037816 */ /* 0x000fe40000000003 */
[----:B------:R-:W-:Y:S02]  /*a920*/  @P3 LOP3.LUT R0, R0, 0x1, R5, 0x78, !PT ;  /* 0x0000000100003812 */ /* 0x000fe400078e7805 */
[----:B--2---:R-:W-:-:S04]  /*a930*/  IADD3 R18, P4, R18, R10, RZ ;  /* 0x0000000a12127210 */ /* 0x004fc80007f9e0ff */
[----:B------:R-:W-:Y:S01]  /*a940*/  ISETP.GE.U32.AND P1, PT, R18, UR4, PT ;  /* 0x0000000412007c0c */ /* 0x000fe2000bf26070 */
[----:B------:R-:W-:-:S05]  /*a950*/  IMAD.X R17, R17, 0x1, R23, P4 ;  /* 0x0000000111117824 */ /* 0x000fca00020e0617 */
[----:B------:R-:W-:-:S13]  /*a960*/  ISETP.GE.U32.AND.EX P1, PT, R17, UR5, PT, P1 ;  /* 0x0000000511007c0c */ /* 0x000fda000bf26110 */
[----:B------:R-:W-:Y:S05]  /*a970*/  @P1 BRA `(.L_x_301) ;  /* 0x00000004005c1947 */ /* 0x000fea0003800000 */
[----:B------:R-:W0:Y:S01]  /*a980*/  S2R R11, SR_CTAID.X ;  /* 0x00000000000b7919 */ /* 0x000e220000002500 */
[----:B------:R-:W-:Y:S01]  /*a990*/  ULDC.64 UR4, c[0x0][0x628] ;  /* 0x00018a0000047ab9 */ /* 0x000fe20000000a00 */
[----:B------:R-:W1:Y:S01]  /*a9a0*/  LDC R12, c[0x0][0x144] ;  /* 0x00005100ff0c7b82 */ /* 0x000e620000000800 */
[----:B------:R-:W-:Y:S01]  /*a9b0*/  ISETP.NE.U32.AND P1, PT, RZ, UR4, PT ;  /* 0x00000004ff007c0c */ /* 0x000fe2000bf25070 */
[----:B------:R-:W2:Y:S01]  /*a9c0*/  S2R R9, SR_CTAID.Y ;  /* 0x0000000000097919 */ /* 0x000ea20000002600 */
[----:B------:R-:W-:Y:S01]  /*a9d0*/  ULDC UR6, c[0x0][0x150] ;  /* 0x0000540000067ab9 */ /* 0x000fe20000000800 */
[----:B------:R-:W-:Y:S01]  /*a9e0*/  ULDC UR7, c[0x0][0x630] ;  /* 0x00018c0000077ab9 */ /* 0x000fe20000000800 */
[----:B------:R-:W-:Y:S01]  /*a9f0*/  ISETP.NE.AND.EX P1, PT, RZ, UR5, PT, P1 ;  /* 0x00000005ff007c0c */ /* 0x000fe2000bf25310 */
[----:B------:R-:W-:Y:S01]  /*aa00*/  IMAD.MOV.U32 R2, RZ, RZ, R18 ;  /* 0x000000ffff027224 */ /* 0x000fe200078e0012 */
[----:B0-----:R-:W-:-:S05]  /*aa10*/  I2FP.F32.U32 R3, R11 ;  /* 0x0000000b00037245 */ /* 0x001fca0000201000 */
[----:B------:R-:W-:Y:S01]  /*aa20*/  FMUL R14, R3, UR6 ;  /* 0x00000006030e7c20 */ /* 0x000fe20008400000 */
[----:B------:R-:W-:-:S05]  /*aa30*/  IMAD.MOV.U32 R3, RZ, RZ, R17 ;  /* 0x000000ffff037224 */ /* 0x000fca00078e0011 */
[----:B--2---:R-:W-:Y:S05]  /*aa40*/  @!P1 BRA `(.L_x_302) ;  /* 0x0000000000289947 */ /* 0x004fea0003800000 */
[----:B------:R-:W-:Y:S02]  /*aa50*/  ULDC UR6, c[0x0][0x634] ;  /* 0x00018d0000067ab9 */ /* 0x000fe40000000800 */
[----:B------:R-:W-:-:S05]  /*aa60*/  IADD3 R3, P1, R18, UR6, RZ ;  /* 0x0000000612037c10 */ /* 0x000fca000ff3e0ff */
[----:B------:R-:W-:-:S04]  /*aa70*/  IMAD.X R13, RZ, RZ, R17, P1 ;  /* 0x000000ffff0d7224 */ /* 0x000fc800008e0611 */
[----:B------:R-:W-:-:S04]  /*aa80*/  IMAD.WIDE.U32 R4, R13, UR4, RZ ;  /* 0x000000040d047c25 */ /* 0x000fc8000f8e00ff */
[----:B------:R-:W-:-:S04]  /*aa90*/  IMAD.WIDE.U32 R4, P1, R3, UR5, R4 ;  /* 0x0000000503047c25 */ /* 0x000fc8000f820004 */
[----:B------:R-:W-:-:S04]  /*aaa0*/  IMAD.WIDE.U32 R2, R3, UR4, RZ ;  /* 0x0000000403027c25 */ /* 0x000fc8000f8e00ff */
[----:B------:R-:W-:Y:S01]  /*aab0*/  IMAD.MOV.U32 R2, RZ, RZ, R5 ;  /* 0x000000ffff027224 */ /* 0x000fe200078e0005 */
[----:B------:R-:W-:Y:S01]  /*aac0*/  IADD3 RZ, P3, R3, R4, RZ ;  /* 0x0000000403ff7210 */ /* 0x000fe20007f7e0ff */
[----:B------:R-:W-:-:S04]  /*aad0*/  IMAD.X R3, RZ, RZ, RZ, P1 ;  /* 0x000000ffff037224 */ /* 0x000fc800008e06ff */
[----:B------:R-:W-:-:S08]  /*aae0*/  IMAD.WIDE.U32.X R2, R13, UR5, R2, P3 ;  /* 0x000000050d027c25 */ /* 0x000fd000098e0402 */
.L_x_302:
[--C-:B------:R-:W-:Y:S01]  /*aaf0*/  SHF.R.U64 R10, R2, UR7, R3.reuse ;  /* 0x00000007020a7c19 */ /* 0x100fe20008001203 */
[----:B------:R-:W0:Y:S01]  /*ab00*/  F2I.U32.TRUNC.NTZ R14, R14 ;  /* 0x0000000e000e7305 */ /* 0x000e22000020f000 */
[----:B------:R-:W-:Y:S01]  /*ab10*/  SHF.R.U32.HI R2, RZ, UR7, R3 ;  /* 0x00000007ff027c19 */ /* 0x000fe20008011603 */
[----:B------:R-:W-:Y:S01]  /*ab20*/  ULDC.64 UR4, c[0x0][0x620] ;  /* 0x0001880000047ab9 */ /* 0x000fe20000000a00 */
[----:B------:R-:W-:Y:S01]  /*ab30*/  IADD3 R5, P1, RZ, -R10, RZ ;  /* 0x8000000aff057210 */ /* 0x000fe20007f3e0ff */
[----:B------:R-:W-:Y:S01]  /*ab40*/  IMAD.MOV.U32 R3, RZ, RZ, R17 ;  /* 0x000000ffff037224 */ /* 0x000fe200078e0011 */
[----:B------:R-:W-:-:S03]  /*ab50*/  ULDC.64 UR6, c[0x0][0x640] ;  /* 0x0001900000067ab9 */ /* 0x000fc60000000a00 */
[----:B------:R-:W-:Y:S01]  /*ab60*/  IMAD.X R2, RZ, RZ, ~R2, P1 ;  /* 0x000000ffff027224 */ /* 0x000fe200008e0e02 */
[----:B------:R-:W-:-:S03]  /*ab70*/  ISETP.NE.U32.AND P1, PT, RZ, UR6, PT ;  /* 0x00000006ff007c0c */ /* 0x000fc6000bf25070 */
[----:B------:R-:W-:Y:S01]  /*ab80*/  IMAD R4, R2, UR4, RZ ;  /* 0x0000000402047c24 */ /* 0x000fe2000f8e02ff */
[----:B------:R-:W-:Y:S01]  /*ab90*/  ISETP.NE.AND.EX P1, PT, RZ, UR7, PT, P1 ;  /* 0x00000007ff007c0c */ /* 0x000fe2000bf25310 */
[----:B------:R-:W-:-:S04]  /*aba0*/  IMAD.MOV.U32 R2, RZ, RZ, R18 ;  /* 0x000000ffff027224 */ /* 0x000fc800078e0012 */
[----:B------:R-:W-:Y:S01]  /*abb0*/  IMAD.WIDE.U32 R2, R5, UR4, R2 ;  /* 0x0000000405027c25 */ /* 0x000fe2000f8e0002 */
[----:B------:R-:W-:-:S03]  /*abc0*/  ULDC UR4, c[0x0][0x618] ;  /* 0x0001860000047ab9 */ /* 0x000fc60000000800 */
[----:B------:R-:W-:Y:S01]  /*abd0*/  IMAD R5, R5, UR5, R4 ;  /* 0x0000000505057c24 */ /* 0x000fe2000f8e0204 */
[----:B------:R-:W-:Y:S01]  /*abe0*/  ULDC UR5, c[0x0][0x154] ;  /* 0x0000550000057ab9 */ /* 0x000fe20000000800 */
[----:B0-----:R-:W-:Y:S02]  /*abf0*/  IMAD.MOV R4, RZ, RZ, -R14 ;  /* 0x000000ffff047224 */ /* 0x001fe400078e0a0e */
[----:B------:R-:W0:Y:S01]  /*ac00*/  LDC R14, c[0x0][0x148] ;  /* 0x00005200ff0e7b82 */ /* 0x000e220000000800 */
[----:B------:R-:W-:Y:S02]  /*ac10*/  IMAD.IADD R3, R3, 0x1, R5 ;  /* 0x0000000103037824 */ /* 0x000fe400078e0205 */
[----:B-1----:R-:W-:Y:S01]  /*ac20*/  IMAD R11, R12, R4, R11 ;  /* 0x000000040c0b7224 */ /* 0x002fe200078e020b */
[----:B------:R-:W-:Y:S02]  /*ac30*/  I2FP.F32.U32 R4, R9 ;  /* 0x0000000900047245 */ /* 0x000fe40000201000 */
[----:B------:R-:W-:-:S02]  /*ac40*/  SHF.R.U64 R12, R2, UR4, R3 ;  /* 0x00000004020c7c19 */ /* 0x000fc40008001203 */
[----:B------:R-:W-:Y:S01]  /*ac50*/  SHF.R.U32.HI R3, RZ, UR4, R3 ;  /* 0x00000004ff037c19 */ /* 0x000fe20008011603 */
[----:B------:R-:W-:Y:S01]  /*ac60*/  FMUL R4, R4, UR5 ;  /* 0x0000000504047c20 */ /* 0x000fe20008400000 */
[----:B------:R-:W-:Y:S02]  /*ac70*/  ULDC UR4, c[0x0][0x608] ;  /* 0x0001820000047ab9 */ /* 0x000fe40000000800 */
[--C-:B------:R-:W-:Y:S01]  /*ac80*/  SHF.R.U64 R15, R12, UR4, R3.reuse ;  /* 0x000000040c0f7c19 */ /* 0x100fe20008001203 */
[----:B------:R1:W2:Y:S01]  /*ac90*/  F2I.U32.TRUNC.NTZ R20, R4 ;  /* 0x0000000400147305 */ /* 0x0002a2000020f000 */
[----:B------:R-:W-:Y:S01]  /*aca0*/  SHF.R.U32.HI R2, RZ, UR4, R3 ;  /* 0x00000004ff027c19 */ /* 0x000fe20008011603 */
[----:B------:R-:W-:-:S03]  /*acb0*/  ULDC UR4, c[0x0][0x658] ;  /* 0x0001960000047ab9 */ /* 0x000fc60000000800 */
[--C-:B------:R-:W-:Y:S02]  /*acc0*/  SHF.R.U64 R13, R15, UR4, R2.reuse ;  /* 0x000000040f0d7c19 */ /* 0x100fe40008001202 */
[----:B------:R-:W-:-:S03]  /*acd0*/  SHF.R.U32.HI R19, RZ, UR4, R2 ;  /* 0x00000004ff137c19 */ /* 0x000fc60008011602 */
[----:B------:R-:W-:Y:S02]  /*ace0*/  IMAD.MOV.U32 R2, RZ, RZ, R13 ;  /* 0x000000ffff027224 */ /* 0x000fe400078e000d */
[----:B------:R-:W-:Y:S01]  /*acf0*/  IMAD.MOV.U32 R3, RZ, RZ, R19 ;  /* 0x000000ffff037224 */ /* 0x000fe200078e0013 */
[----:B-1----:R-:W-:Y:S06]  /*ad00*/  @!P1 BRA `(.L_x_303) ;  /* 0x0000000000289947 */ /* 0x002fec0003800000 */
        /* <DEDUP_REMOVED lines=10> */
.L_x_303:
[----:B------:R-:W1:Y:S01]  /*adb0*/  LDC R4, c[0x0][0x65c] ;  /* 0x00019700ff047b82 */ /* 0x000e620000000800 */
[----:B------:R-:W-:Y:S01]  /*adc0*/  ULDC UR4, c[0x0][0x648] ;  /* 0x0001920000047ab9 */ /* 0x000fe20000000800 */
[----:B------:R-:W-:Y:S01]  /*add0*/  LOP3.LUT R15, R15, UR16, RZ, 0xc0, !PT ;  /* 0x000000100f0f7c12 */ /* 0x000fe2000f8ec0ff */
[----:B--2---:R-:W-:Y:S01]  /*ade0*/  IMAD.MOV R20, RZ, RZ, -R20 ;  /* 0x000000ffff147224 */ /* 0x004fe200078e0a14 */
[----:B------:R-:W-:Y:S01]  /*adf0*/  SHF.R.U64 R2, R2, UR4, R3 ;  /* 0x0000000402027c19 */ /* 0x000fe20008001203 */
[----:B------:R-:W-:Y:S01]  /*ae00*/  ULDC UR4, c[0x0][0x638] ;  /* 0x00018e0000047ab9 */ /* 0x000fe20000000800 */
[----:B------:R-:W-:Y:S01]  /*ae10*/  LOP3.LUT R12, R12, UR15, RZ, 0xc0, !PT ;  /* 0x0000000f0c0c7c12 */ /* 0x000fe2000f8ec0ff */
[----:B------:R-:W-:Y:S01]  /*ae20*/  ULDC UR5, c[0x0][0x610] ;  /* 0x0001840000057ab9 */ /* 0x000fe20000000800 */
[----:B------:R-:W-:Y:S01]  /*ae30*/  IMAD.MOV.U32 R3, RZ, RZ, 0x1 ;  /* 0x00000001ff037424 */ /* 0x000fe200078e00ff */
[----:B-1----:R-:W-:Y:S01]  /*ae40*/  ISETP.NE.AND P1, PT, R4, 0x1, PT ;  /* 0x000000010400780c */ /* 0x002fe20003f25270 */
[----:B------:R-:W-:-:S02]  /*ae50*/  IMAD.MOV R4, RZ, RZ, -R2 ;  /* 0x000000ffff047224 */ /* 0x000fc400078e0a02 */
[----:B------:R-:W-:Y:S02]  /*ae60*/  IMAD R2, R2, UR17, R15 ;  /* 0x0000001102027c24 */ /* 0x000fe4000f8e020f */
[----:B------:R-:W-:Y:S01]  /*ae70*/  IMAD R13, R4, UR4, R13 ;  /* 0x00000004040d7c24 */ /* 0x000fe2000f8e020d */
[----:B------:R-:W-:-:S07]  /*ae80*/  ULDC UR4, c[0x0][0x600] ;  /* 0x0001800000047ab9 */ /* 0x000fce0000000800 */
[----:B0-----:R-:W-:-:S04]  /*ae90*/  @P1 IMAD R11, R14, R20, R9 ;  /* 0x000000140e0b1224 */ /* 0x001fc800078e0209 */
[----:B------:R-:W-:Y:S02]  /*aea0*/  IMAD R11, R2, UR5, R11 ;  /* 0x00000005020b7c24 */ /* 0x000fe4000f8e020b */
[----:B------:R-:W-:-:S05]  /*aeb0*/  IMAD R2, R13, UR4, R12 ;  /* 0x000000040d027c24 */ /* 0x000fca000f8e020c */
[----:B------:R-:W-:Y:S02]  /*aec0*/  SEL R22, R2, R11, !P1 ;  /* 0x0000000b02167207 */ /* 0x000fe40004800000 */
[----:B------:R-:W-:Y:S01]  /*aed0*/  SEL R19, R11, R2, !P1 ;  /* 0x000000020b137207 */ /* 0x000fe20004800000 */
[----:B------:R-:W-:-:S07]  /*aee0*/  IMAD.MOV.U32 R2, RZ, RZ, R10 ;  /* 0x000000ffff027224 */ /* 0x000fce00078e000a */
.L_x_301:
[----:B------:R-:W-:Y:S05]  /*aef0*/  BSYNC B1 ;  /* 0x0000000000017941 */ /* 0x000fea0003800000 */
.L_x_300:
[----:B------:R-:W-:-:S13]  /*af00*/  LOP3.LUT P1, RZ, R3, 0xff, RZ, 0xc0, !PT ;  /* 0x000000ff03ff7812 */ /* 0x000fda000782c0ff */
[----:B------:R-:W-:Y:S05]  /*af10*/  @P1 BRA `(.L_x_304) ;  /* 0xfffffff400301947 */ /* 0x000fea000383ffff */
[----:B------:R-:W-:Y:S05]  /*af20*/  BSYNC B0 ;  /* 0x0000000000007941 */ /* 0x000fea0003800000 */
.L_x_292:
[----:B------:R-:W-:-:S03]  /*af30*/  UMOV UR4, 0xffffffff ;  /* 0xffffffff00047882 */ /* 0x000fc60000000000 */
[----:B------:R-:W-:Y:S05]  /*af40*/  BRA.DIV UR4, `(.L_x_305) ;  /* 0x0000000a043c7947 */ /* 0x000fea000b800000 */
[----:B------:R-:W-:-:S13]  /*af50*/  ELECT P6, URZ, PT ;  /* 0x00000000003f782f */ /* 0x000fda00038c0000 */
.L_x_328:
[----:B------:R-:W-:Y:S04]  /*af60*/  BSSY B0, `(.L_x_306) ;  /* 0x000006a000007945 */ /* 0x000fe80003800000 */
[----:B------:R-:W-:Y:S05]  /*af70*/  @!P6 BRA `(.L_x_307) ;  /* 0x0000000400a0e947 */ /* 0x000fea0003800000 */
[----:B------:R-:W-:-:S04]  /*af80*/  LOP3.LUT R16, R16, 0x2, RZ, 0xfc, !PT ;  /* 0x0000000210107812 */ /* 0x000fc800078efcff */
[----:B------:R-:W-:-:S13]  /*af90*/  ISETP.NE.AND P0, PT, R16, 0x3, PT ;  /* 0x000000031000780c */ /* 0x000fda0003f05270 */
[----:B------:R-:W-:Y:S05]  /*afa0*/  @!P0 BRA `(.L_x_308) ;  /* 0x0000000000048947 */ /* 0x000fea0003800000 */
[----:B------:R-:W-:Y:S01]  /*afb0*/  BPT.TRAP 0x1 ;  /* 0x000000040000795c */ /* 0x000fe20000300000 */
.L_x_308:
[----:B------:R-:W0:Y:S01]  /*afc0*/  S2R R3, SR_CgaCtaId ;  /* 0x0000000000037919 */ /* 0x000e220000008800 */
[----:B------:R-:W-:Y:S02]  /*afd0*/  MOV R2, 0x400 ;  /* 0x0000040000027802 */ /* 0x000fe40000000f00 */
[----:B------:R-:W-:Y:S02]  /*afe0*/  SHF.L.U32 R4, R0, 0x1f, RZ ;  /* 0x0000001f00047819 */ /* 0x000fe400000006ff */
[----:B0-----:R-:W-:-:S05]  /*aff0*/  LEA R2, R3, R2, 0x18 ;  /* 0x0000000203027211 */ /* 0x001fca00078ec0ff */
[----:B------:R-:W-:-:S04]  /*b000*/  VIADD R2, R2, 0x58 ;  /* 0x0000005802027836 */ /* 0x000fc80000000000 */
[C---:B------:R-:W-:Y:S02]  /*b010*/  IMAD R9, R7.reuse, 0x8, R2 ;  /* 0x0000000807097824 */ /* 0x040fe400078e0202 */
[----:B------:R-:W-:Y:S02]  /*b020*/  VIADD R7, R7, 0x1 ;  /* 0x0000000107077836 */ /* 0x000fe40000000000 */
[----:B------:R-:W0:Y:S03]  /*b030*/  SYNCS.PHASECHK.TRANS64.TRYWAIT P0, [R9+URZ], R4 ;  /* 0x00000004090075a7 */ /* 0x000e26000800017f */
[----:B------:R-:W-:-:S04]  /*b040*/  ISETP.NE.AND P1, PT, R7, 0xb, PT ;  /* 0x0000000b0700780c */ /* 0x000fc80003f25270 */
[----:B------:R-:W-:Y:S02]  /*b050*/  SEL R3, RZ, 0x1, P1 ;  /* 0x00000001ff037807 */ /* 0x000fe40000800000 */
[----:B------:R-:W-:Y:S02]  /*b060*/  SEL R7, R7, RZ, P1 ;  /* 0x000000ff07077207 */ /* 0x000fe40000800000 */
[----:B------:R-:W-:-:S03]  /*b070*/  LOP3.LUT R6, R0, R3, RZ, 0x3c, !PT ;  /* 0x0000000300067212 */ /* 0x000fc600078e3cff */
[----:B------:R-:W-:Y:S01]  /*b080*/  IMAD R8, R7, 0x8, R2 ;  /* 0x0000000807087824 */ /* 0x000fe200078e0202 */
[----:B------:R-:W-:Y:S01]  /*b090*/  SHF.L.U32 R5, R6, 0x1f, RZ ;  /* 0x0000001f06057819 */ /* 0x000fe200000006ff */
[----:B0-----:R-:W-:Y:S06]  /*b0a0*/  @!P0 BRA `(.L_x_309) ;  /* 0x0000000800048947 */ /* 0x001fec0003800000 */
.L_x_329:
[----:B------:R-:W1:Y:S01]  /*b0b0*/  SYNCS.PHASECHK.TRANS64.TRYWAIT P0, [R8+URZ], R5 ;  /* 0x00000005080075a7 */ /* 0x000e62000800017f */
[----:B------:R-:W-:-:S05]  /*b0c0*/  VIADD R0, R7, 0x1 ;  /* 0x0000000107007836 */ /* 0x000fca0000000000 */
[----:B------:R-:W-:-:S04]  /*b0d0*/  ISETP.NE.AND P1, PT, R0, 0xb, PT ;  /* 0x0000000b0000780c */ /* 0x000fc80003f25270 */
[----:B------:R-:W-:Y:S02]  /*b0e0*/  SEL R3, RZ, 0x1, P1 ;  /* 0x00000001ff037807 */ /* 0x000fe40000800000 */
[----:B------:R-:W-:Y:S02]  /*b0f0*/  SEL R7, R0, RZ, P1 ;  /* 0x000000ff00077207 */ /* 0x000fe40000800000 */
[----:B------:R-:W-:-:S03]  /*b100*/  LOP3.LUT R6, R6, R3, RZ, 0x3c, !PT ;  /* 0x0000000306067212 */ /* 0x000fc600078e3cff */
[----:B0-----:R-:W-:Y:S01]  /*b110*/  IMAD R9, R7, 0x8, R2 ;  /* 0x0000000807097824 */ /* 0x001fe200078e0202 */
[----:B------:R-:W-:Y:S01]  /*b120*/  SHF.L.U32 R4, R6, 0x1f, RZ ;  /* 0x0000001f06047819 */ /* 0x000fe200000006ff */
[----:B-1----:R-:W-:Y:S06]  /*b130*/  @!P0 BRA `(.L_x_310) ;  /* 0x0000000400f48947 */ /* 0x002fec0003800000 */
.L_x_330:
        /* <DEDUP_REMOVED lines=9> */
.L_x_331:
        /* <DEDUP_REMOVED lines=9> */
.L_x_332:
        /* <DEDUP_REMOVED lines=9> */
.L_x_333:
        /* <DEDUP_REMOVED lines=9> */
.L_x_334:
        /* <DEDUP_REMOVED lines=9> */
.L_x_335:
        /* <DEDUP_REMOVED lines=9> */
.L_x_336:
[----:B------:R-:W1:Y:S01]  /*b4a0*/  SYNCS.PHASECHK.TRANS64.TRYWAIT P0, [R9+URZ], R4 ;  /* 0x00000004090075a7 */ /* 0x000e62000800017f */
[----:B------:R-:W-:-:S05]  /*b4b0*/  VIADD R0, R7, 0x1 ;  /* 0x0000000107007836 */ /* 0x000fca0000000000 */
[----:B------:R-:W-:-:S04]  /*b4c0*/  ISETP.NE.AND P1, PT, R0, 0xb, PT ;  /* 0x0000000b0000780c */ /* 0x000fc80003f25270 */
[----:B------:R-:W-:Y:S02]  /*b4d0*/  SEL R3, RZ, 0x1, P1 ;  /* 0x00000001ff037807 */ /* 0x000fe40000800000 */
[----:B------:R-:W-:Y:S02]  /*b4e0*/  SEL R7, R0, RZ, P1 ;  /* 0x000000ff00077207 */ /* 0x000fe40000800000 */
[----:B------:R-:W-:-:S03]  /*b4f0*/  LOP3.LUT R11, R6, R3, RZ, 0x3c, !PT ;  /* 0x00000003060b7212 */ /* 0x000fc600078e3cff */
[----:B------:R-:W-:Y:S01]  /*b500*/  IMAD R6, R7, 0x8, R2 ;  /* 0x0000000807067824 */ /* 0x000fe200078e0202 */
[----:B0-----:R-:W-:Y:S01]  /*b510*/  SHF.L.U32 R5, R11, 0x1f, RZ ;  /* 0x0000001f0b057819 */ /* 0x001fe200000006ff */
[----:B-1----:R-:W-:Y:S06]  /*b520*/  @!P0 BRA `(.L_x_317) ;  /* 0x0000000400848947 */ /* 0x002fec0003800000 */
.L_x_337:
[----:B------:R-:W1:Y:S01]  /*b530*/  SYNCS.PHASECHK.TRANS64.TRYWAIT P0, [R6+URZ], R5 ;  /* 0x00000005060075a7 */ /* 0x000e62000800017f */
[----:B------:R-:W-:-:S05]  /*b540*/  VIADD R0, R7, 0x1 ;  /* 0x0000000107007836 */ /* 0x000fca0000000000 */
[----:B------:R-:W-:-:S04]  /*b550*/  ISETP.NE.AND P1, PT, R0, 0xb, PT ;  /* 0x0000000b0000780c */ /* 0x000fc80003f25270 */
[----:B0-----:R-:W-:Y:S02]  /*b560*/  SEL R4, RZ, 0x1, P1 ;  /* 0x00000001ff047807 */ /* 0x001fe40000800000 */
[----:B------:R-:W-:Y:S02]  /*b570*/  SEL R3, R0, RZ, P1 ;  /* 0x000000ff00037207 */ /* 0x000fe40000800000 */
[----:B------:R-:W-:Y:S01]  /*b580*/  LOP3.LUT R0, R11, R4, RZ, 0x3c, !PT ;  /* 0x000000040b007212 */ /* 0x000fe200078e3cff */
[----:B-1----:R-:W-:Y:S06]  /*b590*/  @!P0 BRA `(.L_x_318) ;  /* 0x00000004007c8947 */ /* 0x002fec0003800000 */
.L_x_338:
[----:B------:R-:W-:Y:S01]  /*b5a0*/  IMAD R3, R3, 0x8, R2 ;  /* 0x0000000803037824 */ /* 0x000fe200078e0202 */
[----:B------:R-:W-:-:S07]  /*b5b0*/  SHF.L.U32 R0, R0, 0x1f, RZ ;  /* 0x0000001f00007819 */ /* 0x000fce00000006ff */
.L_x_319:
[----:B-1----:R1:W2:Y:S02]  /*b5c0*/  SYNCS.PHASECHK.TRANS64.TRYWAIT P0, [R3+URZ], R0 ;  /* 0x00000000030075a7 */ /* 0x0022a4000800017f */
[----:B--2---:R-:W-:Y:S05]  /*b5d0*/  @!P0 NANOSLEEP.SYNCS 0x989680 ;  /* 0x009896800000895d */ /* 0x004fea0003900000 */
[----:B------:R-:W2:Y:S02]  /*b5e0*/  @!P0 SYNCS.PHASECHK.TRANS64 P0, [R3+URZ], R0 ;  /* 0x00000000030085a7 */ /* 0x000ea4000800007f */
[----:B--2---:R-:W-:Y:S05]  /*b5f0*/  @!P0 BRA `(.L_x_319) ;  /* 0xfffffffc00f08947 */ /* 0x004fea000383ffff */
.L_x_307:
[----:B------:R-:W-:Y:S05]  /*b600*/  BSYNC B0 ;  /* 0x0000000000007941 */ /* 0x000fea0003800000 */
.L_x_306:
[----:B------:R-:W-:Y:S05]  /*b610*/  EXIT ;  /* 0x000000000000794d */ /* 0x000fea0003800000 */
.L_x_16:
[----:B-1----:R1:W2:Y:S02]  /*b620*/  SYNCS.PHASECHK.TRANS64.TRYWAIT P0, [R159+URZ], R0 ;  /* 0x000000009f0075a7 */ /* 0x0022a4000800017f */
[----:B--2---:R-:W-:Y:S05]  /*b630*/  @!P0 NANOSLEEP.SYNCS 0x989680 ;  /* 0x009896800000895d */ /* 0x004fea0003900000 */
[----:B------:R-:W2:Y:S02]  /*b640*/  @!P0 SYNCS.PHASECHK.TRANS64 P0, [R159+URZ], R0 ;  /* 0x000000009f0085a7 */ /* 0x000ea4000800007f */
[----:B--2---:R-:W-:Y:S05]  /*b650*/  @!P0 BRA `(.L_x_16) ;  /* 0xfffffffc00f08947 */ /* 0x004fea000383ffff */
[----:B------:R-:W-:Y:S05]  /*b660*/  BRA `(.L_x_320) ;  /* 0xffffff5c00c87947 */ /* 0x000fea000383ffff */
.L_x_21:
[----:B--2---:R2:W3:Y:S02]  /*b670*/  SYNCS.PHASECHK.TRANS64.TRYWAIT P1, [R3+URZ], R0 ;  /* 0x00000000030075a7 */ /* 0x0044e4000802017f */
[----:B---3--:R-:W-:Y:S05]  /*b680*/  @!P1 NANOSLEEP.SYNCS 0x989680 ;  /* 0x009896800000995d */ /* 0x008fea0003900000 */
[----:B------:R-:W3:Y:S02]  /*b690*/  @!P1 SYNCS.PHASECHK.TRANS64 P1, [R3+URZ], R0 ;  /* 0x00000000030095a7 */ /* 0x000ee4000802007f */
[----:B---3--:R-:W-:Y:S05]  /*b6a0*/  @!P1 BRA `(.L_x_21) ;  /* 0xfffffffc00f09947 */ /* 0x008fea000383ffff */
[----:B------:R-:W-:Y:S05]  /*b6b0*/  BRA `(.L_x_20) ;  /* 0xffffff6000347947 */ /* 0x000fea000383ffff */
.L_x_26:
[----:B--2---:R-:W-:-:S04]  /*b6c0*/  IMAD.U32 R4, RZ, RZ, UR4 ;  /* 0x00000004ff047e24 */ /* 0x004fc8000f8e00ff */
[----:B------:R2:W3:Y:S03]  /*b6d0*/  SYNCS.PHASECHK.TRANS64.TRYWAIT P1, [R4+URZ], R3 ;  /* 0x00000003040075a7 */ /* 0x0004e6000802017f */
[----:B---3--:R-:W-:Y:S05]  /*b6e0*/  @!P1 NANOSLEEP.SYNCS 0x989680 ;  /* 0x009896800000995d */ /* 0x008fea0003900000 */
[----:B------:R-:W3:Y:S02]  /*b6f0*/  @!P1 SYNCS.PHASECHK.TRANS64 P1, [R4+URZ], R3 ;  /* 0x00000003040095a7 */ /* 0x000ee4000802007f */
[----:B---3--:R-:W-:Y:S05]  /*b700*/  @!P1 BRA `(.L_x_26) ;  /* 0xfffffffc00ec9947 */ /* 0x008fea000383ffff */
[----:B------:R-:W-:Y:S05]  /*b710*/  BRA `(.L_x_25) ;  /* 0xffffff6000c87947 */ /* 0x000fea000383ffff */
.L_x_32:
[----:B-1----:R1:W2:Y:S02]  /*b720*/  SYNCS.PHASECHK.TRANS64.TRYWAIT P0, [R159+URZ+0x10], R0 ;  /* 0x000010009f0075a7 */ /* 0x0022a4000800017f */
[----:B--2---:R-:W-:Y:S05]  /*b730*/  @!P0 NANOSLEEP.SYNCS 0x989680 ;  /* 0x009896800000895d */ /* 0x004fea0003900000 */
[----:B------:R-:W2:Y:S02]  /*b740*/  @!P0 SYNCS.PHASECHK.TRANS64 P0, [R159+URZ+0x10], R0 ;  /* 0x000010009f0085a7 */ /* 0x000ea4000800007f */
[----:B--2---:R-:W-:Y:S05]  /*b750*/  @!P0 BRA `(.L_x_32) ;  /* 0xfffffffc00f08947 */ /* 0x004fea000383ffff */
[----:B------:R-:W-:Y:S05]  /*b760*/  BRA `(.L_x_321) ;  /* 0xffffff6400c47947 */ /* 0x000fea000383ffff */
.L_x_293:
[----:B------:R-:W-:Y:S01]  /*b770*/  BSSY B1, `(.L_x_322) ;  /* 0x0000006000017945 */ /* 0x000fe20003800000 */
[----:B------:R-:W-:-:S07]  /*b780*/  IMAD.MOV.U32 R15, RZ, RZ, -0x1 ;  /* 0xffffffffff0f7424 */ /* 0x000fce00078e00ff */
[----:B-----5:R-:W-:Y:S05]  /*b790*/  WARPSYNC.COLLECTIVE R15, `(.L_x_323) ;  /* 0x000000000f0c7348 */ /* 0x020fea0003c00000 */
[----:B------:R-:W-:Y:S02]  /*b7a0*/  ELECT P6, UR62, PT ;  /* 0x00000000003e782f */ /* 0x000fe400038c0000 */
[----:B------:R-:W-:Y:S01]  /*b7b0*/  MOV R14, UR62 ;  /* 0x0000003e000e7c02 */ /* 0x000fe20008000f00 */
[----:B-----5:R-:W-:Y:S10]  /*b7c0*/  ENDCOLLECTIVE ;  /* 0x000000000000791b */ /* 0x020ff40003800000 */
.L_x_323:
[----:B------:R-:W-:Y:S05]  /*b7d0*/  BSYNC B1 ;  /* 0x0000000000017941 */ /* 0x000fea0003800000 */
.L_x_322:
[----:B------:R-:W-:Y:S05]  /*b7e0*/  BRA `(.L_x_324) ;  /* 0xffffffec00087947 */ /* 0x000fea000383ffff */
.L_x_296:
[----:B0-----:R0:W1:Y:S02]  /*b7f0*/  SYNCS.PHASECHK.TRANS64.TRYWAIT P1, [R10+URZ+0x58], R5 ;  /* 0x000058050a0075a7 */ /* 0x001064000802017f */
[----:B-1----:R-:W-:Y:S05]  /*b800*/  @!P1 NANOSLEEP.SYNCS 0x989680 ;  /* 0x009896800000995d */ /* 0x002fea0003900000 */
[----:B------:R-:W1:Y:S02]  /*b810*/  @!P1 SYNCS.PHASECHK.TRANS64 P1, [R10+URZ+0x58], R5 ;  /* 0x000058050a0095a7 */ /* 0x000e64000802007f */
[----:B-1----:R-:W-:Y:S05]  /*b820*/  @!P1 BRA `(.L_x_296) ;  /* 0xfffffffc00f09947 */ /* 0x002fea000383ffff */
[----:B------:R-:W-:Y:S05]  /*b830*/  BRA `(.L_x_325) ;  /* 0xffffffec003c7947 */ /* 0x000fea000383ffff */
.L_x_305:
[----:B------:R-:W-:Y:S01]  /*b840*/  BSSY B0, `(.L_x_326) ;  /* 0x0000006000007945 */ /* 0x000fe20003800000 */
[----:B------:R-:W-:-:S07]  /*b850*/  IMAD.MOV.U32 R15, RZ, RZ, -0x1 ;  /* 0xffffffffff0f7424 */ /* 0x000fce00078e00ff */
[----:B-----5:R-:W-:Y:S05]  /*b860*/  WARPSYNC.COLLECTIVE R15, `(.L_x_327) ;  /* 0x000000000f0c7348 */ /* 0x020fea0003c00000 */
[----:B------:R-:W-:Y:S02]  /*b870*/  ELECT P6, UR62, PT ;  /* 0x00000000003e782f */ /* 0x000fe400038c0000 */
[----:B------:R-:W-:Y:S01]  /*b880*/  MOV R14, UR62 ;  /* 0x0000003e000e7c02 */ /* 0x000fe20008000f00 */
[----:B-----5:R-:W-:Y:S10]  /*b890*/  ENDCOLLECTIVE ;  /* 0x000000000000791b */ /* 0x020ff40003800000 */
.L_x_327:
[----:B------:R-:W-:Y:S05]  /*b8a0*/  BSYNC B0 ;  /* 0x0000000000007941 */ /* 0x000fea0003800000 */
.L_x_326:
[----:B------:R-:W-:Y:S05]  /*b8b0*/  BRA `(.L_x_328) ;  /* 0xfffffff400a87947 */ /* 0x000fea000383ffff */
.L_x_309:
[----:B0-----:R0:W1:Y:S02]  /*b8c0*/  SYNCS.PHASECHK.TRANS64.TRYWAIT P0, [R9+URZ], R4 ;  /* 0x00000004090075a7 */ /* 0x001064000800017f */
[----:B-1----:R-:W-:Y:S05]  /*b8d0*/  @!P0 NANOSLEEP.SYNCS 0x989680 ;  /* 0x009896800000895d */ /* 0x002fea0003900000 */
[----:B------:R-:W1:Y:S02]  /*b8e0*/  @!P0 SYNCS.PHASECHK.TRANS64 P0, [R9+URZ], R4 ;  /* 0x00000004090085a7 */ /* 0x000e64000800007f */
[----:B-1----:R-:W-:Y:S05]  /*b8f0*/  @!P0 BRA `(.L_x_309) ;  /* 0xfffffffc00f08947 */ /* 0x002fea000383ffff */
[----:B------:R-:W-:Y:S05]  /*b900*/  BRA `(.L_x_329) ;  /* 0xfffffff400e87947 */ /* 0x000fea000383ffff */
.L_x_310:
[----:B0-----:R0:W1:Y:S02]  /*b910*/  SYNCS.PHASECHK.TRANS64.TRYWAIT P0, [R8+URZ], R5 ;  /* 0x00000005080075a7 */ /* 0x001064000800017f */
[----:B-1----:R-:W-:Y:S05]  /*b920*/  @!P0 NANOSLEEP.SYNCS 0x989680 ;  /* 0x009896800000895d */ /* 0x002fea0003900000 */
[----:B------:R-:W1:Y:S02]  /*b930*/  @!P0 SYNCS.PHASECHK.TRANS64 P0, [R8+URZ], R5 ;  /* 0x00000005080085a7 */ /* 0x000e64000800007f */
[----:B-1----:R-:W-:Y:S05]  /*b940*/  @!P0 BRA `(.L_x_310) ;  /* 0xfffffffc00f08947 */ /* 0x002fea000383ffff */
[----:B------:R-:W-:Y:S05]  /*b950*/  BRA `(.L_x_330) ;  /* 0xfffffff400f87947 */ /* 0x000fea000383ffff */
.L_x_311:
[----:B0-----:R0:W1:Y:S02]  /*b960*/  SYNCS.PHASECHK.TRANS64.TRYWAIT P0, [R9+URZ], R4 ;  /* 0x00000004090075a7 */ /* 0x001064000800017f */
[----:B-1----:R-:W-:Y:S05]  /*b970*/  @!P0 NANOSLEEP.SYNCS 0x989680 ;  /* 0x009896800000895d */ /* 0x002fea0003900000 */
[----:B------:R-:W1:Y:S02]  /*b980*/  @!P0 SYNCS.PHASECHK.TRANS64 P0, [R9+URZ], R4 ;  /* 0x00000004090085a7 */ /* 0x000e64000800007f */
[----:B-1----:R-:W-:Y:S05]  /*b990*/  @!P0 BRA `(.L_x_311) ;  /* 0xfffffffc00f08947 */ /* 0x002fea000383ffff */
[----:B------:R-:W-:Y:S05]  /*b9a0*/  BRA `(.L_x_331) ;  /* 0xfffffff800087947 */ /* 0x000fea000383ffff */
.L_x_312:
[----:B0-----:R0:W1:Y:S02]  /*b9b0*/  SYNCS.PHASECHK.TRANS64.TRYWAIT P0, [R8+URZ], R5 ;  /* 0x00000005080075a7 */ /* 0x001064000800017f */
[----:B-1----:R-:W-:Y:S05]  /*b9c0*/  @!P0 NANOSLEEP.SYNCS 0x989680 ;  /* 0x009896800000895d */ /* 0x002fea0003900000 */
[----:B------:R-:W1:Y:S02]  /*b9d0*/  @!P0 SYNCS.PHASECHK.TRANS64 P0, [R8+URZ], R5 ;  /* 0x00000005080085a7 */ /* 0x000e64000800007f */
[----:B-1----:R-:W-:Y:S05]  /*b9e0*/  @!P0 BRA `(.L_x_312) ;  /* 0xfffffffc00f08947 */ /* 0x002fea000383ffff */
[----:B------:R-:W-:Y:S05]  /*b9f0*/  BRA `(.L_x_332) ;  /* 0xfffffff800187947 */ /* 0x000fea000383ffff */
.L_x_313:
[----:B0-----:R0:W1:Y:S02]  /*ba00*/  SYNCS.PHASECHK.TRANS64.TRYWAIT P0, [R9+URZ], R4 ;  /* 0x00000004090075a7 */ /* 0x001064000800017f */
[----:B-1----:R-:W-:Y:S05]  /*ba10*/  @!P0 NANOSLEEP.SYNCS 0x989680 ;  /* 0x009896800000895d */ /* 0x002fea0003900000 */
[----:B------:R-:W1:Y:S02]  /*ba20*/  @!P0 SYNCS.PHASECHK.TRANS64 P0, [R9+URZ], R4 ;  /* 0x00000004090085a7 */ /* 0x000e64000800007f */
[----:B-1----:R-:W-:Y:S05]  /*ba30*/  @!P0 BRA `(.L_x_313) ;  /* 0xfffffffc00f08947 */ /* 0x002fea000383ffff */
[----:B------:R-:W-:Y:S05]  /*ba40*/  BRA `(.L_x_333) ;  /* 0xfffffff800287947 */ /* 0x000fea000383ffff */
.L_x_314:
[----:B0-----:R0:W1:Y:S02]  /*ba50*/  SYNCS.PHASECHK.TRANS64.TRYWAIT P0, [R8+URZ], R5 ;  /* 0x00000005080075a7 */ /* 0x001064000800017f */
[----:B-1----:R-:W-:Y:S05]  /*ba60*/  @!P0 NANOSLEEP.SYNCS 0x989680 ;  /* 0x009896800000895d */ /* 0x002fea0003900000 */
[----:B------:R-:W1:Y:S02]  /*ba70*/  @!P0 SYNCS.PHASECHK.TRANS64 P0, [R8+URZ], R5 ;  /* 0x00000005080085a7 */ /* 0x000e64000800007f */
[----:B-1----:R-:W-:Y:S05]  /*ba80*/  @!P0 BRA `(.L_x_314) ;  /* 0xfffffffc00f08947 */ /* 0x002fea000383ffff */
[----:B------:R-:W-:Y:S05]  /*ba90*/  BRA `(.L_x_334) ;  /* 0xfffffff800387947 */ /* 0x000fea000383ffff */
.L_x_315:
[----:B0-----:R0:W1:Y:S02]  /*baa0*/  SYNCS.PHASECHK.TRANS64.TRYWAIT P0, [R9+URZ], R4 ;  /* 0x00000004090075a7 */ /* 0x001064000800017f */
[----:B-1----:R-:W-:Y:S05]  /*bab0*/  @!P0 NANOSLEEP.SYNCS 0x989680 ;  /* 0x009896800000895d */ /* 0x002fea0003900000 */
[----:B------:R-:W1:Y:S02]  /*bac0*/  @!P0 SYNCS.PHASECHK.TRANS64 P0, [R9+URZ], R4 ;  /* 0x00000004090085a7 */ /* 0x000e64000800007f */
[----:B-1----:R-:W-:Y:S05]  /*bad0*/  @!P0 BRA `(.L_x_315) ;  /* 0xfffffffc00f08947 */ /* 0x002fea000383ffff */
[----:B------:R-:W-:Y:S05]  /*bae0*/  BRA `(.L_x_335) ;  /* 0xfffffff800487947 */ /* 0x000fea000383ffff */
.L_x_316:
[----:B0-----:R0:W1:Y:S02]  /*baf0*/  SYNCS.PHASECHK.TRANS64.TRYWAIT P0, [R8+URZ], R5 ;  /* 0x00000005080075a7 */ /* 0x001064000800017f */
[----:B-1----:R-:W-:Y:S05]  /*bb00*/  @!P0 NANOSLEEP.SYNCS 0x989680 ;  /* 0x009896800000895d */ /* 0x002fea0003900000 */
[----:B------:R-:W1:Y:S02]  /*bb10*/  @!P0 SYNCS.PHASECHK.TRANS64 P0, [R8+URZ], R5 ;  /* 0x00000005080085a7 */ /* 0x000e64000800007f */
[----:B-1----:R-:W-:Y:S05]  /*bb20*/  @!P0 BRA `(.L_x_316) ;  /* 0xfffffffc00f08947 */ /* 0x002fea000383ffff */
[----:B------:R-:W-:Y:S05]  /*bb30*/  BRA `(.L_x_336) ;  /* 0xfffffff800587947 */ /* 0x000fea000383ffff */
.L_x_317:
[----:B0-----:R0:W1:Y:S02]  /*bb40*/  SYNCS.PHASECHK.TRANS64.TRYWAIT P0, [R9+URZ], R4 ;  /* 0x00000004090075a7 */ /* 0x001064000800017f */
[----:B-1----:R-:W-:Y:S05]  /*bb50*/  @!P0 NANOSLEEP.SYNCS 0x989680 ;  /* 0x009896800000895d */ /* 0x002fea0003900000 */
[----:B------:R-:W1:Y:S02]  /*bb60*/  @!P0 SYNCS.PHASECHK.TRANS64 P0, [R9+URZ], R4 ;  /* 0x00000004090085a7 */ /* 0x000e64000800007f */
[----:B-1----:R-:W-:Y:S05]  /*bb70*/  @!P0 BRA `(.L_x_317) ;  /* 0xfffffffc00f08947 */ /* 0x002fea000383ffff */
[----:B------:R-:W-:Y:S05]  /*bb80*/  BRA `(.L_x_337) ;  /* 0xfffffff800687947 */ /* 0x000fea000383ffff */
.L_x_318:
[----:B0-----:R0:W1:Y:S02]  /*bb90*/  SYNCS.PHASECHK.TRANS64.TRYWAIT P0, [R6+URZ], R5 ;  /* 0x00000005060075a7 */ /* 0x001064000800017f */
[----:B-1----:R-:W-:Y:S05]  /*bba0*/  @!P0 NANOSLEEP.SYNCS 0x989680 ;  /* 0x009896800000895d */ /* 0x002fea0003900000 */
[----:B------:R-:W1:Y:S02]  /*bbb0*/  @!P0 SYNCS.PHASECHK.TRANS64 P0, [R6+URZ], R5 ;  /* 0x00000005060085a7 */ /* 0x000e64000800007f */
[----:B-1----:R-:W-:Y:S05]  /*bbc0*/  @!P0 BRA `(.L_x_318) ;  /* 0xfffffffc00f08947 */ /* 0x002fea000383ffff */
[----:B------:R-:W-:Y:S05]  /*bbd0*/  BRA `(.L_x_338) ;  /* 0xfffffff800707947 */ /* 0x000fea000383ffff */
.L_x_339:
[----:B------:R-:W-:-:S00]  /*bbe0*/  BRA `(.L_x_339) ;  /* 0xfffffffc00fc7947 */ /* 0x000fc0000383ffff */
[----:B------:R-:W-:-:S00]  /*bbf0*/  NOP ;  /* 0x0000000000007918 */ /* 0x000fc00000000000 */
        /* <DEDUP_REMOVED lines=8> */
.L_x_340:


//--------------------- .nv.global.init           --------------------------
	.section	.nv.global.init,"aw",@progbits
.nv.global.init:
	.type		$str$22,@object
	.size		$str$22,($str$23 - $str$22)
$str$22:
        /*0000*/ 	.byte	0x6b, 0x5f, 0x74, 0x69, 0x6c, 0x65, 0x5f, 0x63, 0x6f, 0x75, 0x6e, 0x74, 0x20, 0x3e, 0x3d, 0x20
        /*0010*/ 	.byte	0x31, 0x00
	.type		$str$23,@object
	.size		$str$23,(__unnamed_1 - $str$23)
$str$23:
        /*0012*/ 	.byte	0x2f, 0x74, 0x6d, 0x70, 0x2f, 0x63, 0x75, 0x74, 0x6c, 0x61, 0x73, 0x73, 0x5f, 0x73, 0x77, 0x65
        /*0022*/ 	.byte	0x65, 0x70, 0x5f, 0x73, 0x72, 0x63, 0x2f, 0x69, 0x6e, 0x63, 0x6c, 0x75, 0x64, 0x65, 0x2f, 0x63
        /*0032*/ 	.byte	0x75, 0x74, 0x6c, 0x61, 0x73, 0x73, 0x2f, 0x67, 0x65, 0x6d, 0x6d, 0x2f, 0x63, 0x6f, 0x6c, 0x6c
        /*0042*/ 	.byte	0x65, 0x63, 0x74, 0x69, 0x76, 0x65, 0x2f, 0x73, 0x6d, 0x39, 0x30, 0x5f, 0x6d, 0x6d, 0x61, 0x5f
        /*0052*/ 	.byte	0x74, 0x6d, 0x61, 0x5f, 0x67, 0x6d, 0x6d, 0x61, 0x5f, 0x73, 0x73, 0x5f, 0x77, 0x61, 0x72, 0x70
        /*0062*/ 	.byte	0x73, 0x70, 0x65, 0x63, 0x69, 0x61, 0x6c, 0x69, 0x7a, 0x65, 0x64, 0x2e, 0x68, 0x70, 0x70, 0x00
	.type		__unnamed_1,@object
	.size		__unnamed_1,(.L_0 - __unnamed_1)
__unnamed_1:
        /*0072*/ 	.byte	0x76, 0x6f, 0x69, 0x64, 0x20, 0x63, 0x75, 0x74, 0x6c, 0x61, 0x73, 0x73, 0x3a, 0x3a, 0x67, 0x65
        /* <DEDUP_REMOVED lines=179> */
        /*0bb2*/ 	.byte	0x64, 0x65, 0x6e, 0x74, 0x69, 0x74, 0x79, 0x5d, 0x00
.L_0:


//--------------------- .nv.shared._ZN7cutlass13device_kernelINS_4gemm6kernel13GemmUniversalIN4cute5tupleIJiiiiEEENS1_10collective13CollectiveMmaINS1_34MainloopSm90TmaGmmaWarpSpecializedILi11ENS5_IJNS4_1CILi1EEESB_SB_EEENS1_32KernelTmaWarpSpecializedPingpongEEENS5_IJNSA_ILi64EEENSA_ILi256EEENSA_ILi32EEEEEENS_6half_tENS5_IJlSB_lEEESJ_SK_NS4_8TiledMMAINS4_8MMA_AtomIJNS4_4SM904GMMA26MMA_64x256x16_F32F16F16_SSILNSO_5MajorE0ELSQ_0ELNSO_7ScaleInE1ELSR_1EEEEEENS4_6LayoutISC_NS5_IJNSA_ILi0EEESV_SV_EEEEENS5_IJNS4_10UnderscoreESY_SY_EEEEENS4_13SM90_TMA_LOADENS4_14ComposedLayoutINS4_7SwizzleILi2ELi4ELi3EEENS4_18smem_ptr_flag_bitsILi16EEENSU_INS5_IJNSA_ILi8EEESH_EEENS5_IJSH_SB_EEEEEEEvNS4_8identityES11_S1B_vS1C_EENS_8epilogue10collective6detail29Sm90TmaWarpSpecializedAdapterINS1F_15DefaultEpilogueISJ_SK_SK_NS1E_6thread17LinearCombinationISJ_Li1EffLNS1J_9ScaleType4KindE0ELNS_15FloatRoundStyleE2ESJ_EENS1_15EpilogueDefaultEEEEEvvEEEEvNT_6ParamsE --------------------------
	.section	.nv.shared._ZN7cutlass13device_kernelINS_4gemm6kernel13GemmUniversalIN4cute5tupleIJiiiiEEENS1_10collective13CollectiveMmaINS1_34MainloopSm90TmaGmmaWarpSpecializedILi11ENS5_IJNS4_1CILi1EEESB_SB_EEENS1_32KernelTmaWarpSpecializedPingpongEEENS5_IJNSA_ILi64EEENSA_ILi256EEENSA_ILi32EEEEEENS_6half_tENS5_IJlSB_lEEESJ_SK_NS4_8TiledMMAINS4_8MMA_AtomIJNS4_4SM904GMMA26MMA_64x256x16_F32F16F16_SSILNSO_5MajorE0ELSQ_0ELNSO_7ScaleInE1ELSR_1EEEEEENS4_6LayoutISC_NS5_IJNSA_ILi0EEESV_SV_EEEEENS5_IJNS4_10UnderscoreESY_SY_EEEEENS4_13SM90_TMA_LOADENS4_14ComposedLayoutINS4_7SwizzleILi2ELi4ELi3EEENS4_18smem_ptr_flag_bitsILi16EEENSU_INS5_IJNSA_ILi8EEESH_EEENS5_IJSH_SB_EEEEEEEvNS4_8identityES11_S1B_vS1C_EENS_8epilogue10collective6detail29Sm90TmaWarpSpecializedAdapterINS1F_15DefaultEpilogueISJ_SK_SK_NS1E_6thread17LinearCombinationISJ_Li1EffLNS1J_9ScaleType4KindE0ELNS_15FloatRoundStyleE2ESJ_EENS1_15EpilogueDefaultEEEEEvvEEEEvNT_6ParamsE,"aw",@nobits
	.sectionflags	@""
	.align	16
	.zero		1024


//--------------------- .nv.shared.reserved.0     --------------------------
	.section	.nv.shared.reserved.0,"aw",@nobits
	.weak		__nv_reservedSMEM_offset_0_alias
	.size		__nv_reservedSMEM_offset_0_alias, 0, 0
	.other		__nv_reservedSMEM_offset_0_alias,@"STO_CUDA_RESERVED_SHARED STV_DEFAULT"
__nv_reservedSMEM_offset_0_alias:
	.zero		0


//--------------------- .nv.global                --------------------------
	.section	.nv.global,"aw",@nobits
.nv.global:
	.type		_ZN39_INTERNAL_9070f889_4_k_cu_627d77b1_27484cute1_E,@object
	.size		_ZN39_INTERNAL_9070f889_4_k_cu_627d77b1_27484cute1_E,(_ZN39_INTERNAL_9070f889_4_k_cu_627d77b1_27484cuda3std3__45__cpo6cbeginE - _ZN39_INTERNAL_9070f889_4_k_cu_627d77b1_27484cute1_E)
_ZN39_INTERNAL_9070f889_4_k_cu_627d77b1_27484cute1_E:
	.zero		1
	.type		_ZN39_INTERNAL_9070f889_4_k_cu_627d77b1_27484cuda3std3__45__cpo6cbeginE,@object
	.size		_ZN39_INTERNAL_9070f889_4_k_cu_627d77b1_27484cuda3std3__45__cpo6cbeginE,(_ZN39_INTERNAL_9070f889_4_k_cu_627d77b1_27484cuda3std3__48in_placeE - _ZN39_INTERNAL_9070f889_4_k_cu_627d77b1_27484cuda3std3__45__cpo6cbeginE)
_ZN39_INTERNAL_9070f889_4_k_cu_627d77b1_27484cuda3std3__45__cpo6cbeginE:
	.zero		1
	.type		_ZN39_INTERNAL_9070f889_4_k_cu_627d77b1_27484cuda3std3__48in_placeE,@object
	.size		_ZN39_INTERNAL_9070f889_4_k_cu_627d77b1_27484cuda3std3__48in_placeE,(_ZN39_INTERNAL_9070f889_4_k_cu_627d77b1_27484cuda3std6ranges3__45__cpo9iter_moveE - _ZN39_INTERNAL_9070f889_4_k_cu_627d77b1_27484cuda3std3__48in_placeE)
_ZN39_INTERNAL_9070f889_4_k_cu_627d77b1_27484cuda3std3__48in_placeE:
	.zero		1
	.type		_ZN39_INTERNAL_9070f889_4_k_cu_627d77b1_27484cuda3std6ranges3__45__cpo9iter_moveE,@object
	.size		_ZN39_INTERNAL_9070f889_4_k_cu_627d77b1_27484cuda3std6ranges3__45__cpo9iter_moveE,(_ZN39_INTERNAL_9070f889_4_k_cu_627d77b1_27484cuda3std3__45__cpo5beginE - _ZN39_INTERNAL_9070f889_4_k_cu_627d77b1_27484cuda3std6ranges3__45__cpo9iter_moveE)
_ZN39_INTERNAL_9070f889_4_k_cu_627d77b1_27484cuda3std6ranges3__45__cpo9iter_moveE:
	.zero		1
	.type		_ZN39_INTERNAL_9070f889_4_k_cu_627d77b1_27484cuda3std3__45__cpo5beginE,@object
	.size		_ZN39_INTERNAL_9070f889_4_k_cu_627d77b1_27484cuda3std3__45__cpo5beginE,(_ZN39_INTERNAL_9070f889_4_k_cu_627d77b1_27484cuda3std3__441_GLOBAL__N__9070f889_4_k_cu_627d77b1_27486ignoreE - _ZN39_INTERNAL_9070f889_4_k_cu_627d77b1_27484cuda3std3__45__cpo5beginE)
_ZN39_INTERNAL_9070f889_4_k_cu_627d77b1_27484cuda3std3__45__cpo5beginE:
	.zero		1
	.type		_ZN39_INTERNAL_9070f889_4_k_cu_627d77b1_27484cuda3std3__441_GLOBAL__N__9070f889_4_k_cu_627d77b1_27486ignoreE,@object
	.size		_ZN39_INTERNAL_9070f889_4_k_cu_627d77b1_27484cuda3std3__441_GLOBAL__N__9070f889_4_k_cu_627d77b1_27486ignoreE,(_ZN39_INTERNAL_9070f889_4_k_cu_627d77b1_27484cute7productE - _ZN39_INTERNAL_9070f889_4_k_cu_627d77b1_27484cuda3std3__441_GLOBAL__N__9070f889_4_k_cu_627d77b1_27486ignoreE)
_ZN39_INTERNAL_9070f889_4_k_cu_627d77b1_27484cuda3std3__441_GLOBAL__N__9070f889_4_k_cu_627d77b1_27486ignoreE:
	.zero		1
	.type		_ZN39_INTERNAL_9070f889_4_k_cu_627d77b1_27484cute7productE,@object
	.size		_ZN39_INTERNAL_9070f889_4_k_cu_627d77b1_27484cute7productE,(_ZN39_INTERNAL_9070f889_4_k_cu_627d77b1_27484cuda3std3__45__cpo3endE - _ZN39_INTERNAL_9070f889_4_k_cu_627d77b1_27484cute7productE)
_ZN39_INTERNAL_9070f889_4_k_cu_627d77b1_27484cute7productE:
	.zero		1
	.type		_ZN39_INTERNAL_9070f889_4_k_cu_627d77b1_27484cuda3std3__45__cpo3endE,@object
	.size		_ZN39_INTERNAL_9070f889_4_k_cu_627d77b1_27484cuda3std3__45__cpo3endE,(_ZN39_INTERNAL_9070f889_4_k_cu_627d77b1_27484cuda3std3__419piecewise_constructE - _ZN39_INTERNAL_9070f889_4_k_cu_627d77b1_27484cuda3std3__45__cpo3endE)
_ZN39_INTERNAL_9070f889_4_k_cu_627d77b1_27484cuda3std3__45__cpo3endE:
	.zero		1
	.type		_ZN39_INTERNAL_9070f889_4_k_cu_627d77b1_27484cuda3std3__419piecewise_constructE,@object
	.size		_ZN39_INTERNAL_9070f889_4_k_cu_627d77b1_27484cuda3std3__419piecewise_constructE,(_ZN39_INTERNAL_9070f889_4_k_cu_627d77b1_27484cuda3std3__45__cpo4cendE - _ZN39_INTERNAL_9070f889_4_k_cu_627d77b1_27484cuda3std3__419piecewise_constructE)
_ZN39_INTERNAL_9070f889_4_k_cu_627d77b1_27484cuda3std3__419piecewise_constructE:
	.zero		1
	.type		_ZN39_INTERNAL_9070f889_4_k_cu_627d77b1_27484cuda3std3__45__cpo4cendE,@object
	.size		_ZN39_INTERNAL_9070f889_4_k_cu_627d77b1_27484cuda3std3__45__cpo4cendE,(_ZN39_INTERNAL_9070f889_4_k_cu_627d77b1_27484cuda3std6ranges3__45__cpo4swapE - _ZN39_INTERNAL_9070f889_4_k_cu_627d77b1_27484cuda3std3__45__cpo4cendE)
_ZN39_INTERNAL_9070f889_4_k_cu_627d77b1_27484cuda3std3__45__cpo4cendE:
	.zero		1
	.type		_ZN39_INTERNAL_9070f889_4_k_cu_627d77b1_27484cuda3std6ranges3__45__cpo4swapE,@object
	.size		_ZN39_INTERNAL_9070f889_4_k_cu_627d77b1_27484cuda3std6ranges3__45__cpo4swapE,(.L_8 - _ZN39_INTERNAL_9070f889_4_k_cu_627d77b1_27484cuda3std6ranges3__45__cpo4swapE)
_ZN39_INTERNAL_9070f889_4_k_cu_627d77b1_27484cuda3std6ranges3__45__cpo4swapE:
	.zero		1
.L_8:


//--------------------- .nv.constant0._ZN7cutlass13device_kernelINS_4gemm6kernel13GemmUniversalIN4cute5tupleIJiiiiEEENS1_10collective13CollectiveMmaINS1_34MainloopSm90TmaGmmaWarpSpecializedILi11ENS5_IJNS4_1CILi1EEESB_SB_EEENS1_32KernelTmaWarpSpecializedPingpongEEENS5_IJNSA_ILi64EEENSA_ILi256EEENSA_ILi32EEEEEENS_6half_tENS5_IJlSB_lEEESJ_SK_NS4_8TiledMMAINS4_8MMA_AtomIJNS4_4SM904GMMA26MMA_64x256x16_F32F16F16_SSILNSO_5MajorE0ELSQ_0ELNSO_7ScaleInE1ELSR_1EEEEEENS4_6LayoutISC_NS5_IJNSA_ILi0EEESV_SV_EEEEENS5_IJNS4_10UnderscoreESY_SY_EEEEENS4_13SM90_TMA_LOADENS4_14ComposedLayoutINS4_7SwizzleILi2ELi4ELi3EEENS4_18smem_ptr_flag_bitsILi16EEENSU_INS5_IJNSA_ILi8EEESH_EEENS5_IJSH_SB_EEEEEEEvNS4_8identityES11_S1B_vS1C_EENS_8epilogue10collective6detail29Sm90TmaWarpSpecializedAdapterINS1F_15DefaultEpilogueISJ_SK_SK_NS1E_6thread17LinearCombinationISJ_Li1EffLNS1J_9ScaleType4KindE0ELNS_15FloatRoundStyleE2ESJ_EENS1_15EpilogueDefaultEEEEEvvEEEEvNT_6ParamsE --------------------------
	.section	.nv.constant0._ZN7cutlass13device_kernelINS_4gemm6kernel13GemmUniversalIN4cute5tupleIJiiiiEEENS1_10collective13CollectiveMmaINS1_34MainloopSm90TmaGmmaWarpSpecializedILi11ENS5_IJNS4_1CILi1EEESB_SB_EEENS1_32KernelTmaWarpSpecializedPingpongEEENS5_IJNSA_ILi64EEENSA_ILi256EEENSA_ILi32EEEEEENS_6half_tENS5_IJlSB_lEEESJ_SK_NS4_8TiledMMAINS4_8MMA_AtomIJNS4_4SM904GMMA26MMA_64x256x16_F32F16F16_SSILNSO_5MajorE0ELSQ_0ELNSO_7ScaleInE1ELSR_1EEEEEENS4_6LayoutISC_NS5_IJNSA_ILi0EEESV_SV_EEEEENS5_IJNS4_10UnderscoreESY_SY_EEEEENS4_13SM90_TMA_LOADENS4_14ComposedLayoutINS4_7SwizzleILi2ELi4ELi3EEENS4_18smem_ptr_flag_bitsILi16EEENSU_INS5_IJNSA_ILi8EEESH_EEENS5_IJSH_SB_EEEEEEEvNS4_8identityES11_S1B_vS1C_EENS_8epilogue10collective6detail29Sm90TmaWarpSpecializedAdapterINS1F_15DefaultEpilogueISJ_SK_SK_NS1E_6thread17LinearCombinationISJ_Li1EffLNS1J_9ScaleType4KindE0ELNS_15FloatRoundStyleE2ESJ_EENS1_15EpilogueDefaultEEEEEvvEEEEvNT_6ParamsE,"a",@progbits
	.sectionflags	@""
	.align	4
.nv.constant0._ZN7cutlass13device_kernelINS_4gemm6kernel13GemmUniversalIN4cute5tupleIJiiiiEEENS1_10collective13CollectiveMmaINS1_34MainloopSm90TmaGmmaWarpSpecializedILi11ENS5_IJNS4_1CILi1EEESB_SB_EEENS1_32KernelTmaWarpSpecializedPingpongEEENS5_IJNSA_ILi64EEENSA_ILi256EEENSA_ILi32EEEEEENS_6half_tENS5_IJlSB_lEEESJ_SK_NS4_8TiledMMAINS4_8MMA_AtomIJNS4_4SM904GMMA26MMA_64x256x16_F32F16F16_SSILNSO_5MajorE0ELSQ_0ELNSO_7ScaleInE1ELSR_1EEEEEENS4_6LayoutISC_NS5_IJNSA_ILi0EEESV_SV_EEEEENS5_IJNS4_10UnderscoreESY_SY_EEEEENS4_13SM90_TMA_LOADENS4_14ComposedLayoutINS4_7SwizzleILi2ELi4ELi3EEENS4_18smem_ptr_flag_bitsILi16EEENSU_INS5_IJNSA_ILi8EEESH_EEENS5_IJSH_SB_EEEEEEEvNS4_8identityES11_S1B_vS1C_EENS_8epilogue10collective6detail29Sm90TmaWarpSpecializedAdapterINS1F_15DefaultEpilogueISJ_SK_SK_NS1E_6thread17LinearCombinationISJ_Li1EffLNS1J_9ScaleType4KindE0ELNS_15FloatRoundStyleE2ESJ_EENS1_15EpilogueDefaultEEEEEvvEEEEvNT_6ParamsE:
	.zero		1664


//--------------------- SYMBOLS --------------------------

	.type		.nv.reservedSmem.offset0,@object
	.size		.nv.reservedSmem.offset0,0x4
	.type		__assertfail,@function
